	.headerflags	@"EF_CUDA_TEXMODE_UNIFIED EF_CUDA_64BIT_ADDRESS EF_CUDA_SM86 EF_CUDA_VIRTUAL_SM(EF_CUDA_SM86)"
	.elftype	@"ET_EXEC"


//--------------------- .nv.info                  --------------------------
	.section	.nv.info,"",@"SHT_CUDA_INFO"
	.align	4


	//----- nvinfo : EIATTR_REGCOUNT
	.align		4
        /*0000*/ 	.byte	0x04, 0x2f
        /*0002*/ 	.short	(.L_1 - .L_0)
	.align		4
.L_0:
        /*0004*/ 	.word	index@(tvmgen_default_fused_take_equal_logical_not_take_cast_where_reshape_broadcast_to_broadcast_to_r_b7dc2b146cd96eaf__4_kernel)
        /*0008*/ 	.word	0x0000000e


	//----- nvinfo : EIATTR_FRAME_SIZE
	.align		4
.L_1:
        /*000c*/ 	.byte	0x04, 0x11
        /*000e*/ 	.short	(.L_3 - .L_2)
	.align		4
.L_2:
        /*0010*/ 	.word	index@(tvmgen_default_fused_take_equal_logical_not_take_cast_where_reshape_broadcast_to_broadcast_to_r_b7dc2b146cd96eaf__4_kernel)
        /*0014*/ 	.word	0x00000000


	//----- nvinfo : EIATTR_REGCOUNT
	.align		4
.L_3:
        /*0018*/ 	.byte	0x04, 0x2f
        /*001a*/ 	.short	(.L_5 - .L_4)
	.align		4
.L_4:
        /*001c*/ 	.word	index@(tvmgen_default_fused_take_equal_logical_not_take_cast_where_reshape_broadcast_to_broadcast_to_r_b7dc2b146cd96eaf__1_kernel)
        /*0020*/ 	.word	0x0000000e


	//----- nvinfo : EIATTR_FRAME_SIZE
	.align		4
.L_5:
        /*0024*/ 	.byte	0x04, 0x11
        /*0026*/ 	.short	(.L_7 - .L_6)
	.align		4
.L_6:
        /*0028*/ 	.word	index@(tvmgen_default_fused_take_equal_logical_not_take_cast_where_reshape_broadcast_to_broadcast_to_r_b7dc2b146cd96eaf__1_kernel)
        /*002c*/ 	.word	0x00000000


	//----- nvinfo : EIATTR_REGCOUNT
	.align		4
.L_7:
        /*0030*/ 	.byte	0x04, 0x2f
        /*0032*/ 	.short	(.L_9 - .L_8)
	.align		4
.L_8:
        /*0034*/ 	.word	index@(tvmgen_default_fused_scatter_nd_kernel_1)
        /*0038*/ 	.word	0x0000000c


	//----- nvinfo : EIATTR_FRAME_SIZE
	.align		4
.L_9:
        /*003c*/ 	.byte	0x04, 0x11
        /*003e*/ 	.short	(.L_11 - .L_10)
	.align		4
.L_10:
        /*0040*/ 	.word	index@(tvmgen_default_fused_scatter_nd_kernel_1)
        /*0044*/ 	.word	0x00000000


	//----- nvinfo : EIATTR_REGCOUNT
	.align		4
.L_11:
        /*0048*/ 	.byte	0x04, 0x2f
        /*004a*/ 	.short	(.L_13 - .L_12)
	.align		4
.L_12:
        /*004c*/ 	.word	index@(tvmgen_default_fused_take_equal_logical_not_take_cast_where_reshape_broadcast_to_broadcast_to_r_b7dc2b146cd96eaf__2_kernel)
        /*0050*/ 	.word	0x0000000e


	//----- nvinfo : EIATTR_FRAME_SIZE
	.align		4
.L_13:
        /*0054*/ 	.byte	0x04, 0x11
        /*0056*/ 	.short	(.L_15 - .L_14)
	.align		4
.L_14:
        /*0058*/ 	.word	index@(tvmgen_default_fused_take_equal_logical_not_take_cast_where_reshape_broadcast_to_broadcast_to_r_b7dc2b146cd96eaf__2_kernel)
        /*005c*/ 	.word	0x00000000


	//----- nvinfo : EIATTR_REGCOUNT
	.align		4
.L_15:
        /*0060*/ 	.byte	0x04, 0x2f
        /*0062*/ 	.short	(.L_17 - .L_16)
	.align		4
.L_16:
        /*0064*/ 	.word	index@(tvmgen_default_fused_argmax_kernel)
        /*0068*/ 	.word	0x0000000c


	//----- nvinfo : EIATTR_FRAME_SIZE
	.align		4
.L_17:
        /*006c*/ 	.byte	0x04, 0x11
        /*006e*/ 	.short	(.L_19 - .L_18)
	.align		4
.L_18:
        /*0070*/ 	.word	index@(tvmgen_default_fused_argmax_kernel)
        /*0074*/ 	.word	0x00000000


	//----- nvinfo : EIATTR_REGCOUNT
	.align		4
.L_19:
        /*0078*/ 	.byte	0x04, 0x2f
        /*007a*/ 	.short	(.L_21 - .L_20)
	.align		4
.L_20:
        /*007c*/ 	.word	index@(tvmgen_default_fused_scatter_nd_kernel)
        /*0080*/ 	.word	0x00000008


	//----- nvinfo : EIATTR_FRAME_SIZE
	.align		4
.L_21:
        /*0084*/ 	.byte	0x04, 0x11
        /*0086*/ 	.short	(.L_23 - .L_22)
	.align		4
.L_22:
        /*0088*/ 	.word	index@(tvmgen_default_fused_scatter_nd_kernel)
        /*008c*/ 	.word	0x00000000


	//----- nvinfo : EIATTR_REGCOUNT
	.align		4
.L_23:
        /*0090*/ 	.byte	0x04, 0x2f
        /*0092*/ 	.short	(.L_25 - .L_24)
	.align		4
.L_24:
        /*0094*/ 	.word	index@(tvmgen_default_fused_equal_logical_not_where_kernel)
        /*0098*/ 	.word	0x0000000a


	//----- nvinfo : EIATTR_FRAME_SIZE
	.align		4
.L_25:
        /*009c*/ 	.byte	0x04, 0x11
        /*009e*/ 	.short	(.L_27 - .L_26)
	.align		4
.L_26:
        /*00a0*/ 	.word	index@(tvmgen_default_fused_equal_logical_not_where_kernel)
        /*00a4*/ 	.word	0x00000000


	//----- nvinfo : EIATTR_REGCOUNT
	.align		4
.L_27:
        /*00a8*/ 	.byte	0x04, 0x2f
        /*00aa*/ 	.short	(.L_29 - .L_28)
	.align		4
.L_28:
        /*00ac*/ 	.word	index@(tvmgen_default_fused_take_equal_logical_not_take_cast_where_reshape_broadcast_to_broadcast_to_r_b7dc2b146cd96eaf__3_kernel)
        /*00b0*/ 	.word	0x0000000e


	//----- nvinfo : EIATTR_FRAME_SIZE
	.align		4
.L_29:
        /*00b4*/ 	.byte	0x04, 0x11
        /*00b6*/ 	.short	(.L_31 - .L_30)
	.align		4
.L_30:
        /*00b8*/ 	.word	index@(tvmgen_default_fused_take_equal_logical_not_take_cast_where_reshape_broadcast_to_broadcast_to_r_b7dc2b146cd96eaf__3_kernel)
        /*00bc*/ 	.word	0x00000000


	//----- nvinfo : EIATTR_REGCOUNT
	.align		4
.L_31:
        /*00c0*/ 	.byte	0x04, 0x2f
        /*00c2*/ 	.short	(.L_33 - .L_32)
	.align		4
.L_32:
        /*00c4*/ 	.word	index@(tvmgen_default_fused_nn_dense_add_kernel)
        /*00c8*/ 	.word	0x0000000f


	//----- nvinfo : EIATTR_FRAME_SIZE
	.align		4
.L_33:
        /*00cc*/ 	.byte	0x04, 0x11
        /*00ce*/ 	.short	(.L_35 - .L_34)
	.align		4
.L_34:
        /*00d0*/ 	.word	index@(tvmgen_default_fused_nn_dense_add_kernel)
        /*00d4*/ 	.word	0x00000000


	//----- nvinfo : EIATTR_REGCOUNT
	.align		4
.L_35:
        /*00d8*/ 	.byte	0x04, 0x2f
        /*00da*/ 	.short	(.L_37 - .L_36)
	.align		4
.L_36:
        /*00dc*/ 	.word	index@(tvmgen_default_fused_take_equal_logical_not_take_cast_where_reshape_broadcast_to_broadcast_to_r_b7dc2b146cd96eaf__kernel)
        /*00e0*/ 	.word	0x0000000e


	//----- nvinfo : EIATTR_FRAME_SIZE
	.align		4
.L_37:
        /*00e4*/ 	.byte	0x04, 0x11
        /*00e6*/ 	.short	(.L_39 - .L_38)
	.align		4
.L_38:
        /*00e8*/ 	.word	index@(tvmgen_default_fused_take_equal_logical_not_take_cast_where_reshape_broadcast_to_broadcast_to_r_b7dc2b146cd96eaf__kernel)
        /*00ec*/ 	.word	0x00000000


	//----- nvinfo : EIATTR_MIN_STACK_SIZE
	.align		4
.L_39:
        /*00f0*/ 	.byte	0x04, 0x12
        /*00f2*/ 	.short	(.L_41 - .L_40)
	.align		4
.L_40:
        /*00f4*/ 	.word	index@(tvmgen_default_fused_take_equal_logical_not_take_cast_where_reshape_broadcast_to_broadcast_to_r_b7dc2b146cd96eaf__kernel)
        /*00f8*/ 	.word	0x00000000


	//----- nvinfo : EIATTR_MIN_STACK_SIZE
	.align		4
.L_41:
        /*00fc*/ 	.byte	0x04, 0x12
        /*00fe*/ 	.short	(.L_43 - .L_42)
	.align		4
.L_42:
        /*0100*/ 	.word	index@(tvmgen_default_fused_nn_dense_add_kernel)
        /*0104*/ 	.word	0x00000000


	//----- nvinfo : EIATTR_MIN_STACK_SIZE
	.align		4
.L_43:
        /*0108*/ 	.byte	0x04, 0x12
        /*010a*/ 	.short	(.L_45 - .L_44)
	.align		4
.L_44:
        /*010c*/ 	.word	index@(tvmgen_default_fused_take_equal_logical_not_take_cast_where_reshape_broadcast_to_broadcast_to_r_b7dc2b146cd96eaf__3_kernel)
        /*0110*/ 	.word	0x00000000


	//----- nvinfo : EIATTR_MIN_STACK_SIZE
	.align		4
.L_45:
        /*0114*/ 	.byte	0x04, 0x12
        /*0116*/ 	.short	(.L_47 - .L_46)
	.align		4
.L_46:
        /*0118*/ 	.word	index@(tvmgen_default_fused_equal_logical_not_where_kernel)
        /*011c*/ 	.word	0x00000000


	//----- nvinfo : EIATTR_MIN_STACK_SIZE
	.align		4
.L_47:
        /*0120*/ 	.byte	0x04, 0x12
        /*0122*/ 	.short	(.L_49 - .L_48)
	.align		4
.L_48:
        /*0124*/ 	.word	index@(tvmgen_default_fused_scatter_nd_kernel)
        /*0128*/ 	.word	0x00000000


	//----- nvinfo : EIATTR_MIN_STACK_SIZE
	.align		4
.L_49:
        /*012c*/ 	.byte	0x04, 0x12
        /*012e*/ 	.short	(.L_51 - .L_50)
	.align		4
.L_50:
        /*0130*/ 	.word	index@(tvmgen_default_fused_argmax_kernel)
        /*0134*/ 	.word	0x00000000


	//----- nvinfo : EIATTR_MIN_STACK_SIZE
	.align		4
.L_51:
        /*0138*/ 	.byte	0x04, 0x12
        /*013a*/ 	.short	(.L_53 - .L_52)
	.align		4
.L_52:
        /*013c*/ 	.word	index@(tvmgen_default_fused_take_equal_logical_not_take_cast_where_reshape_broadcast_to_broadcast_to_r_b7dc2b146cd96eaf__2_kernel)
        /*0140*/ 	.word	0x00000000


	//----- nvinfo : EIATTR_MIN_STACK_SIZE
	.align		4
.L_53:
        /*0144*/ 	.byte	0x04, 0x12
        /*0146*/ 	.short	(.L_55 - .L_54)
	.align		4
.L_54:
        /*0148*/ 	.word	index@(tvmgen_default_fused_scatter_nd_kernel_1)
        /*014c*/ 	.word	0x00000000


	//----- nvinfo : EIATTR_MIN_STACK_SIZE
	.align		4
.L_55:
        /*0150*/ 	.byte	0x04, 0x12
        /*0152*/ 	.short	(.L_57 - .L_56)
	.align		4
.L_56:
        /*0154*/ 	.word	index@(tvmgen_default_fused_take_equal_logical_not_take_cast_where_reshape_broadcast_to_broadcast_to_r_b7dc2b146cd96eaf__1_kernel)
        /*0158*/ 	.word	0x00000000


	//----- nvinfo : EIATTR_MIN_STACK_SIZE
	.align		4
.L_57:
        /*015c*/ 	.byte	0x04, 0x12
        /*015e*/ 	.short	(.L_59 - .L_58)
	.align		4
.L_58:
        /*0160*/ 	.word	index@(tvmgen_default_fused_take_equal_logical_not_take_cast_where_reshape_broadcast_to_broadcast_to_r_b7dc2b146cd96eaf__4_kernel)
        /*0164*/ 	.word	0x00000000
.L_59:


//--------------------- .nv.info.tvmgen_default_fused_take_equal_logical_not_take_cast_where_reshape_broadcast_to_broadcast_to_r_b7dc2b146cd96eaf__kernel --------------------------
	.section	.nv.info.tvmgen_default_fused_take_equal_logical_not_take_cast_where_reshape_broadcast_to_broadcast_to_r_b7dc2b146cd96eaf__kernel,"",@"SHT_CUDA_INFO"
	.sectionflags	@""
	.align	4


	//----- nvinfo : EIATTR_CUDA_API_VERSION
	.align		4
        /*0000*/ 	.byte	0x04, 0x37
        /*0002*/ 	.short	(.L_61 - .L_60)
.L_60:
        /*0004*/ 	.word	0x0000007e


	//----- nvinfo : EIATTR_SW2861232_WAR
	.align		4
.L_61:
        /*0008*/ 	.byte	0x01, 0x35
	.zero		2


	//----- nvinfo : EIATTR_PARAM_CBANK
	.align		4
        /*000c*/ 	.byte	0x04, 0x0a
        /*000e*/ 	.short	(.L_63 - .L_62)
	.align		4
.L_62:
        /*0010*/ 	.word	index@(.nv.constant0.tvmgen_default_fused_take_equal_logical_not_take_cast_where_reshape_broadcast_to_broadcast_to_r_b7dc2b146cd96eaf__kernel)
        /*0014*/ 	.short	0x0160
        /*0016*/ 	.short	0x0020


	//----- nvinfo : EIATTR_CBANK_PARAM_SIZE
	.align		4
.L_63:
        /*0018*/ 	.byte	0x03, 0x19
        /*001a*/ 	.short	0x0020


	//----- nvinfo : EIATTR_KPARAM_INFO
	.align		4
        /*001c*/ 	.byte	0x04, 0x17
        /*001e*/ 	.short	(.L_65 - .L_64)
.L_64:
        /*0020*/ 	.word	0x00000000
        /*0024*/ 	.short	0x0003
        /*0026*/ 	.short	0x0018
        /*0028*/ 	.byte	0x00, 0xf0, 0x21, 0x00


	//----- nvinfo : EIATTR_KPARAM_INFO
	.align		4
.L_65:
        /*002c*/ 	.byte	0x04, 0x17
        /*002e*/ 	.short	(.L_67 - .L_66)
.L_66:
        /*0030*/ 	.word	0x00000000
        /*0034*/ 	.short	0x0002
        /*0036*/ 	.short	0x0010
        /*0038*/ 	.byte	0x00, 0xf0, 0x21, 0x00


	//----- nvinfo : EIATTR_KPARAM_INFO
	.align		4
.L_67:
        /*003c*/ 	.byte	0x04, 0x17
        /*003e*/ 	.short	(.L_69 - .L_68)
.L_68:
        /*0040*/ 	.word	0x00000000
        /*0044*/ 	.short	0x0001
        /*0046*/ 	.short	0x0008
        /*0048*/ 	.byte	0x00, 0xf0, 0x21, 0x00


	//----- nvinfo : EIATTR_KPARAM_INFO
	.align		4
.L_69:
        /*004c*/ 	.byte	0x04, 0x17
        /*004e*/ 	.short	(.L_71 - .L_70)
.L_70:
        /*0050*/ 	.word	0x00000000
        /*0054*/ 	.short	0x0000
        /*0056*/ 	.short	0x0000
        /*0058*/ 	.byte	0x00, 0xf0, 0x21, 0x00


	//----- nvinfo : EIATTR_MAXREG_COUNT
	.align		4
.L_71:
        /*005c*/ 	.byte	0x03, 0x1b
        /*005e*/ 	.short	0x00ff


	//----- nvinfo : EIATTR_EXIT_INSTR_OFFSETS
	.align		4
        /*0060*/ 	.byte	0x04, 0x1c
        /*0062*/ 	.short	(.L_73 - .L_72)


	//   ....[0]....
.L_72:
        /*0064*/ 	.word	0x00000100
.L_73:


//--------------------- .nv.info.tvmgen_default_fused_nn_dense_add_kernel --------------------------
	.section	.nv.info.tvmgen_default_fused_nn_dense_add_kernel,"",@"SHT_CUDA_INFO"
	.sectionflags	@""
	.align	4


	//----- nvinfo : EIATTR_CUDA_API_VERSION
	.align		4
        /*0000*/ 	.byte	0x04, 0x37
        /*0002*/ 	.short	(.L_75 - .L_74)
.L_74:
        /*0004*/ 	.word	0x0000007e


	//----- nvinfo : EIATTR_SW2861232_WAR
	.align		4
.L_75:
        /*0008*/ 	.byte	0x01, 0x35
	.zero		2


	//----- nvinfo : EIATTR_PARAM_CBANK
	.align		4
        /*000c*/ 	.byte	0x04, 0x0a
        /*000e*/ 	.short	(.L_77 - .L_76)
	.align		4
.L_76:
        /*0010*/ 	.word	index@(.nv.constant0.tvmgen_default_fused_nn_dense_add_kernel)
        /*0014*/ 	.short	0x0160
        /*0016*/ 	.short	0x0020


	//----- nvinfo : EIATTR_CBANK_PARAM_SIZE
	.align		4
.L_77:
        /*0018*/ 	.byte	0x03, 0x19
        /*001a*/ 	.short	0x0020


	//----- nvinfo : EIATTR_KPARAM_INFO
	.align		4
        /*001c*/ 	.byte	0x04, 0x17
        /*001e*/ 	.short	(.L_79 - .L_78)
.L_78:
        /*0020*/ 	.word	0x00000000
        /*0024*/ 	.short	0x0003
        /*0026*/ 	.short	0x0018
        /*0028*/ 	.byte	0x00, 0xf0, 0x21, 0x00


	//----- nvinfo : EIATTR_KPARAM_INFO
	.align		4
.L_79:
        /*002c*/ 	.byte	0x04, 0x17
        /*002e*/ 	.short	(.L_81 - .L_80)
.L_80:
        /*0030*/ 	.word	0x00000000
        /*0034*/ 	.short	0x0002
        /*0036*/ 	.short	0x0010
        /*0038*/ 	.byte	0x00, 0xf0, 0x21, 0x00


	//----- nvinfo : EIATTR_KPARAM_INFO
	.align		4
.L_81:
        /*003c*/ 	.byte	0x04, 0x17
        /*003e*/ 	.short	(.L_83 - .L_82)
.L_82:
        /*0040*/ 	.word	0x00000000
        /*0044*/ 	.short	0x0001
        /*0046*/ 	.short	0x0008
        /*0048*/ 	.byte	0x00, 0xf0, 0x21, 0x00


	//----- nvinfo : EIATTR_KPARAM_INFO
	.align		4
.L_83:
        /*004c*/ 	.byte	0x04, 0x17
        /*004e*/ 	.short	(.L_85 - .L_84)
.L_84:
        /*0050*/ 	.word	0x00000000
        /*0054*/ 	.short	0x0000
        /*0056*/ 	.short	0x0000
        /*0058*/ 	.byte	0x00, 0xf0, 0x21, 0x00


	//----- nvinfo : EIATTR_MAXREG_COUNT
	.align		4
.L_85:
        /*005c*/ 	.byte	0x03, 0x1b
        /*005e*/ 	.short	0x00ff


	//----- nvinfo : EIATTR_COOP_GROUP_MASK_REGIDS
	.align		4
        /*0060*/ 	.byte	0x04, 0x29
        /*0062*/ 	.short	(.L_87 - .L_86)


	//   ....[0]....
.L_86:
        /*0064*/ 	.word	0x05000007


	//   ....[1]....
        /*0068*/ 	.word	0x05000007


	//   ....[2]....
        /*006c*/ 	.word	0x05000007


	//   ....[3]....
        /*0070*/ 	.word	0x05000007


	//   ....[4]....
        /*0074*/ 	.word	0x05000007


	//   ....[5]....
        /*0078*/ 	.word	0x05000000


	//----- nvinfo : EIATTR_COOP_GROUP_INSTR_OFFSETS
	.align		4
.L_87:
        /*007c*/ 	.byte	0x04, 0x28
        /*007e*/ 	.short	(.L_89 - .L_88)


	//   ....[0]....
.L_88:
        /*0080*/ 	.word	0x00000100


	//   ....[1]....
        /*0084*/ 	.word	0x00000130


	//   ....[2]....
        /*0088*/ 	.word	0x00000160


	//   ....[3]....
        /*008c*/ 	.word	0x00000180


	//   ....[4]....
        /*0090*/ 	.word	0x000001a0


	//   ....[5]....
        /*0094*/ 	.word	0x00000200


	//----- nvinfo : EIATTR_EXIT_INSTR_OFFSETS
	.align		4
.L_89:
        /*0098*/ 	.byte	0x04, 0x1c
        /*009a*/ 	.short	(.L_91 - .L_90)


	//   ....[0]....
.L_90:
        /*009c*/ 	.word	0x00000270


	//   ....[1]....
        /*00a0*/ 	.word	0x00000300


	//----- nvinfo : EIATTR_MAX_THREADS
	.align		4
.L_91:
        /*00a4*/ 	.byte	0x04, 0x05
        /*00a6*/ 	.short	(.L_93 - .L_92)
.L_92:
        /*00a8*/ 	.word	0x00000040
        /*00ac*/ 	.word	0x00000001
        /*00b0*/ 	.word	0x00000001
.L_93:


//--------------------- .nv.info.tvmgen_default_fused_take_equal_logical_not_take_cast_where_reshape_broadcast_to_broadcast_to_r_b7dc2b146cd96eaf__3_kernel --------------------------
	.section	.nv.info.tvmgen_default_fused_take_equal_logical_not_take_cast_where_reshape_broadcast_to_broadcast_to_r_b7dc2b146cd96eaf__3_kernel,"",@"SHT_CUDA_INFO"
	.sectionflags	@""
	.align	4


	//----- nvinfo : EIATTR_CUDA_API_VERSION
	.align		4
        /*0000*/ 	.byte	0x04, 0x37
        /*0002*/ 	.short	(.L_95 - .L_94)
.L_94:
        /*0004*/ 	.word	0x0000007e


	//----- nvinfo : EIATTR_SW2861232_WAR
	.align		4
.L_95:
        /*0008*/ 	.byte	0x01, 0x35
	.zero		2


	//----- nvinfo : EIATTR_PARAM_CBANK
	.align		4
        /*000c*/ 	.byte	0x04, 0x0a
        /*000e*/ 	.short	(.L_97 - .L_96)
	.align		4
.L_96:
        /*0010*/ 	.word	index@(.nv.constant0.tvmgen_default_fused_take_equal_logical_not_take_cast_where_reshape_broadcast_to_broadcast_to_r_b7dc2b146cd96eaf__3_kernel)
        /*0014*/ 	.short	0x0160
        /*0016*/ 	.short	0x0020


	//----- nvinfo : EIATTR_CBANK_PARAM_SIZE
	.align		4
.L_97:
        /*0018*/ 	.byte	0x03, 0x19
        /*001a*/ 	.short	0x0020


	//----- nvinfo : EIATTR_KPARAM_INFO
	.align		4
        /*001c*/ 	.byte	0x04, 0x17
        /*001e*/ 	.short	(.L_99 - .L_98)
.L_98:
        /*0020*/ 	.word	0x00000000
        /*0024*/ 	.short	0x0003
        /*0026*/ 	.short	0x0018
        /*0028*/ 	.byte	0x00, 0xf0, 0x21, 0x00


	//----- nvinfo : EIATTR_KPARAM_INFO
	.align		4
.L_99:
        /*002c*/ 	.byte	0x04, 0x17
        /*002e*/ 	.short	(.L_101 - .L_100)
.L_100:
        /*0030*/ 	.word	0x00000000
        /*0034*/ 	.short	0x0002
        /*0036*/ 	.short	0x0010
        /*0038*/ 	.byte	0x00, 0xf0, 0x21, 0x00


	//----- nvinfo : EIATTR_KPARAM_INFO
	.align		4
.L_101:
        /*003c*/ 	.byte	0x04, 0x17
        /*003e*/ 	.short	(.L_103 - .L_102)
.L_102:
        /*0040*/ 	.word	0x00000000
        /*0044*/ 	.short	0x0001
        /*0046*/ 	.short	0x0008
        /*0048*/ 	.byte	0x00, 0xf0, 0x21, 0x00


	//----- nvinfo : EIATTR_KPARAM_INFO
	.align		4
.L_103:
        /*004c*/ 	.byte	0x04, 0x17
        /*004e*/ 	.short	(.L_105 - .L_104)
.L_104:
        /*0050*/ 	.word	0x00000000
        /*0054*/ 	.short	0x0000
        /*0056*/ 	.short	0x0000
        /*0058*/ 	.byte	0x00, 0xf0, 0x21, 0x00


	//----- nvinfo : EIATTR_MAXREG_COUNT
	.align		4
.L_105:
        /*005c*/ 	.byte	0x03, 0x1b
        /*005e*/ 	.short	0x00ff


	//----- nvinfo : EIATTR_EXIT_INSTR_OFFSETS
	.align		4
        /*0060*/ 	.byte	0x04, 0x1c
        /*0062*/ 	.short	(.L_107 - .L_106)


	//   ....[0]....
.L_106:
        /*0064*/ 	.word	0x00000100
.L_107:


//--------------------- .nv.info.tvmgen_default_fused_equal_logical_not_where_kernel --------------------------
	.section	.nv.info.tvmgen_default_fused_equal_logical_not_where_kernel,"",@"SHT_CUDA_INFO"
	.sectionflags	@""
	.align	4


	//----- nvinfo : EIATTR_CUDA_API_VERSION
	.align		4
        /*0000*/ 	.byte	0x04, 0x37
        /*0002*/ 	.short	(.L_109 - .L_108)
.L_108:
        /*0004*/ 	.word	0x0000007e


	//----- nvinfo : EIATTR_SW2861232_WAR
	.align		4
.L_109:
        /*0008*/ 	.byte	0x01, 0x35
	.zero		2


	//----- nvinfo : EIATTR_PARAM_CBANK
	.align		4
        /*000c*/ 	.byte	0x04, 0x0a
        /*000e*/ 	.short	(.L_111 - .L_110)
	.align		4
.L_110:
        /*0010*/ 	.word	index@(.nv.constant0.tvmgen_default_fused_equal_logical_not_where_kernel)
        /*0014*/ 	.short	0x0160
        /*0016*/ 	.short	0x0010


	//----- nvinfo : EIATTR_CBANK_PARAM_SIZE
	.align		4
.L_111:
        /*0018*/ 	.byte	0x03, 0x19
        /*001a*/ 	.short	0x0010


	//----- nvinfo : EIATTR_KPARAM_INFO
	.align		4
        /*001c*/ 	.byte	0x04, 0x17
        /*001e*/ 	.short	(.L_113 - .L_112)
.L_112:
        /*0020*/ 	.word	0x00000000
        /*0024*/ 	.short	0x0001
        /*0026*/ 	.short	0x0008
        /*0028*/ 	.byte	0x00, 0xf0, 0x21, 0x00


	//----- nvinfo : EIATTR_KPARAM_INFO
	.align		4
.L_113:
        /*002c*/ 	.byte	0x04, 0x17
        /*002e*/ 	.short	(.L_115 - .L_114)
.L_114:
        /*0030*/ 	.word	0x00000000
        /*0034*/ 	.short	0x0000
        /*0036*/ 	.short	0x0000
        /*0038*/ 	.byte	0x00, 0xf0, 0x21, 0x00


	//----- nvinfo : EIATTR_MAXREG_COUNT
	.align		4
.L_115:
        /*003c*/ 	.byte	0x03, 0x1b
        /*003e*/ 	.short	0x00ff


	//----- nvinfo : EIATTR_EXIT_INSTR_OFFSETS
	.align		4
        /*0040*/ 	.byte	0x04, 0x1c
        /*0042*/ 	.short	(.L_117 - .L_116)


	//   ....[0]....
.L_116:
        /*0044*/ 	.word	0x000000a0


	//----- nvinfo : EIATTR_MAX_THREADS
	.align		4
.L_117:
        /*0048*/ 	.byte	0x04, 0x05
        /*004a*/ 	.short	(.L_119 - .L_118)
.L_118:
        /*004c*/ 	.word	0x00000007
        /*0050*/ 	.word	0x00000001
        /*0054*/ 	.word	0x00000001
.L_119:


//--------------------- .nv.info.tvmgen_default_fused_scatter_nd_kernel --------------------------
	.section	.nv.info.tvmgen_default_fused_scatter_nd_kernel,"",@"SHT_CUDA_INFO"
	.sectionflags	@""
	.align	4


	//----- nvinfo : EIATTR_CUDA_API_VERSION
	.align		4
        /*0000*/ 	.byte	0x04, 0x37
        /*0002*/ 	.short	(.L_121 - .L_120)
.L_120:
        /*0004*/ 	.word	0x0000007e


	//----- nvinfo : EIATTR_SW2861232_WAR
	.align		4
.L_121:
        /*0008*/ 	.byte	0x01, 0x35
	.zero		2


	//----- nvinfo : EIATTR_PARAM_CBANK
	.align		4
        /*000c*/ 	.byte	0x04, 0x0a
        /*000e*/ 	.short	(.L_123 - .L_122)
	.align		4
.L_122:
        /*0010*/ 	.word	index@(.nv.constant0.tvmgen_default_fused_scatter_nd_kernel)
        /*0014*/ 	.short	0x0160
        /*0016*/ 	.short	0x0010


	//----- nvinfo : EIATTR_CBANK_PARAM_SIZE
	.align		4
.L_123:
        /*0018*/ 	.byte	0x03, 0x19
        /*001a*/ 	.short	0x0010


	//----- nvinfo : EIATTR_KPARAM_INFO
	.align		4
        /*001c*/ 	.byte	0x04, 0x17
        /*001e*/ 	.short	(.L_125 - .L_124)
.L_124:
        /*0020*/ 	.word	0x00000000
        /*0024*/ 	.short	0x0001
        /*0026*/ 	.short	0x0008
        /*0028*/ 	.byte	0x00, 0xf0, 0x21, 0x00


	//----- nvinfo : EIATTR_KPARAM_INFO
	.align		4
.L_125:
        /*002c*/ 	.byte	0x04, 0x17
        /*002e*/ 	.short	(.L_127 - .L_126)
.L_126:
        /*0030*/ 	.word	0x00000000
        /*0034*/ 	.short	0x0000
        /*0036*/ 	.short	0x0000
        /*0038*/ 	.byte	0x00, 0xf0, 0x21, 0x00


	//----- nvinfo : EIATTR_MAXREG_COUNT
	.align		4
.L_127:
        /*003c*/ 	.byte	0x03, 0x1b
        /*003e*/ 	.short	0x00ff


	//----- nvinfo : EIATTR_EXIT_INSTR_OFFSETS
	.align		4
        /*0040*/ 	.byte	0x04, 0x1c
        /*0042*/ 	.short	(.L_129 - .L_128)


	//   ....[0]....
.L_128:
        /*0044*/ 	.word	0x00000080
.L_129:


//--------------------- .nv.info.tvmgen_default_fused_argmax_kernel --------------------------
	.section	.nv.info.tvmgen_default_fused_argmax_kernel,"",@"SHT_CUDA_INFO"
	.sectionflags	@""
	.align	4


	//----- nvinfo : EIATTR_CUDA_API_VERSION
	.align		4
        /*0000*/ 	.byte	0x04, 0x37
        /*0002*/ 	.short	(.L_131 - .L_130)
.L_130:
        /*0004*/ 	.word	0x0000007e


	//----- nvinfo : EIATTR_SW2861232_WAR
	.align		4
.L_131:
        /*0008*/ 	.byte	0x01, 0x35
	.zero		2


	//----- nvinfo : EIATTR_PARAM_CBANK
	.align		4
        /*000c*/ 	.byte	0x04, 0x0a
        /*000e*/ 	.short	(.L_133 - .L_132)
	.align		4
.L_132:
        /*0010*/ 	.word	index@(.nv.constant0.tvmgen_default_fused_argmax_kernel)
        /*0014*/ 	.short	0x0160
        /*0016*/ 	.short	0x0010


	//----- nvinfo : EIATTR_CBANK_PARAM_SIZE
	.align		4
.L_133:
        /*0018*/ 	.byte	0x03, 0x19
        /*001a*/ 	.short	0x0010


	//----- nvinfo : EIATTR_KPARAM_INFO
	.align		4
        /*001c*/ 	.byte	0x04, 0x17
        /*001e*/ 	.short	(.L_135 - .L_134)
.L_134:
        /*0020*/ 	.word	0x00000000
        /*0024*/ 	.short	0x0001
        /*0026*/ 	.short	0x0008
        /*0028*/ 	.byte	0x00, 0xf0, 0x21, 0x00


	//----- nvinfo : EIATTR_KPARAM_INFO
	.align		4
.L_135:
        /*002c*/ 	.byte	0x04, 0x17
        /*002e*/ 	.short	(.L_137 - .L_136)
.L_136:
        /*0030*/ 	.word	0x00000000
        /*0034*/ 	.short	0x0000
        /*0036*/ 	.short	0x0000
        /*0038*/ 	.byte	0x00, 0xf0, 0x21, 0x00


	//----- nvinfo : EIATTR_MAXREG_COUNT
	.align		4
.L_137:
        /*003c*/ 	.byte	0x03, 0x1b
        /*003e*/ 	.short	0x0040


	//----- nvinfo : EIATTR_COOP_GROUP_MASK_REGIDS
	.align		4
        /*0040*/ 	.byte	0x04, 0x29
        /*0042*/ 	.short	(.L_139 - .L_138)


	//   ....[0]....
.L_138:
        /*0044*/ 	.word	0x05000003


	//   ....[1]....
        /*0048*/ 	.word	0x05000003


	//   ....[2]....
        /*004c*/ 	.word	0x05000003


	//   ....[3]....
        /*0050*/ 	.word	0x05000003


	//   ....[4]....
        /*0054*/ 	.word	0x05000003


	//   ....[5]....
        /*0058*/ 	.word	0x05000003


	//   ....[6]....
        /*005c*/ 	.word	0x05000003


	//   ....[7]....
        /*0060*/ 	.word	0x05000003


	//   ....[8]....
        /*0064*/ 	.word	0x05000003


	//   ....[9]....
        /*0068*/ 	.word	0x05000003


	//   ....[10]....
        /*006c*/ 	.word	0x05000003


	//----- nvinfo : EIATTR_COOP_GROUP_INSTR_OFFSETS
	.align		4
.L_139:
        /*0070*/ 	.byte	0x04, 0x28
        /*0072*/ 	.short	(.L_141 - .L_140)


	//   ....[0]....
.L_140:
        /*0074*/ 	.word	0x00000170


	//   ....[1]....
        /*0078*/ 	.word	0x00000180


	//   ....[2]....
        /*007c*/ 	.word	0x000001e0


	//   ....[3]....
        /*0080*/ 	.word	0x00000200


	//   ....[4]....
        /*0084*/ 	.word	0x00000260


	//   ....[5]....
        /*0088*/ 	.word	0x00000280


	//   ....[6]....
        /*008c*/ 	.word	0x000002e0


	//   ....[7]....
        /*0090*/ 	.word	0x00000300


	//   ....[8]....
        /*0094*/ 	.word	0x00000370


	//   ....[9]....
        /*0098*/ 	.word	0x00000390


	//   ....[10]....
        /*009c*/ 	.word	0x000003e0


	//----- nvinfo : EIATTR_EXIT_INSTR_OFFSETS
	.align		4
.L_141:
        /*00a0*/ 	.byte	0x04, 0x1c
        /*00a2*/ 	.short	(.L_143 - .L_142)


	//   ....[0]....
.L_142:
        /*00a4*/ 	.word	0x000003f0


	//   ....[1]....
        /*00a8*/ 	.word	0x00000430


	//----- nvinfo : EIATTR_MAX_THREADS
	.align		4
.L_143:
        /*00ac*/ 	.byte	0x04, 0x05
        /*00ae*/ 	.short	(.L_145 - .L_144)
.L_144:
        /*00b0*/ 	.word	0x00000400
        /*00b4*/ 	.word	0x00000001
        /*00b8*/ 	.word	0x00000001


	//----- nvinfo : EIATTR_CRS_STACK_SIZE
	.align		4
.L_145:
        /*00bc*/ 	.byte	0x04, 0x1e
        /*00be*/ 	.short	(.L_147 - .L_146)
.L_146:
        /*00c0*/ 	.word	0x00000000
.L_147:


//--------------------- .nv.info.tvmgen_default_fused_take_equal_logical_not_take_cast_where_reshape_broadcast_to_broadcast_to_r_b7dc2b146cd96eaf__2_kernel --------------------------
	.section	.nv.info.tvmgen_default_fused_take_equal_logical_not_take_cast_where_reshape_broadcast_to_broadcast_to_r_b7dc2b146cd96eaf__2_kernel,"",@"SHT_CUDA_INFO"
	.sectionflags	@""
	.align	4


	//----- nvinfo : EIATTR_CUDA_API_VERSION
	.align		4
        /*0000*/ 	.byte	0x04, 0x37
        /*0002*/ 	.short	(.L_149 - .L_148)
.L_148:
        /*0004*/ 	.word	0x0000007e


	//----- nvinfo : EIATTR_SW2861232_WAR
	.align		4
.L_149:
        /*0008*/ 	.byte	0x01, 0x35
	.zero		2


	//----- nvinfo : EIATTR_PARAM_CBANK
	.align		4
        /*000c*/ 	.byte	0x04, 0x0a
        /*000e*/ 	.short	(.L_151 - .L_150)
	.align		4
.L_150:
        /*0010*/ 	.word	index@(.nv.constant0.tvmgen_default_fused_take_equal_logical_not_take_cast_where_reshape_broadcast_to_broadcast_to_r_b7dc2b146cd96eaf__2_kernel)
        /*0014*/ 	.short	0x0160
        /*0016*/ 	.short	0x0020


	//----- nvinfo : EIATTR_CBANK_PARAM_SIZE
	.align		4
.L_151:
        /*0018*/ 	.byte	0x03, 0x19
        /*001a*/ 	.short	0x0020


	//----- nvinfo : EIATTR_KPARAM_INFO
	.align		4
        /*001c*/ 	.byte	0x04, 0x17
        /*001e*/ 	.short	(.L_153 - .L_152)
.L_152:
        /*0020*/ 	.word	0x00000000
        /*0024*/ 	.short	0x0003
        /*0026*/ 	.short	0x0018
        /*0028*/ 	.byte	0x00, 0xf0, 0x21, 0x00


	//----- nvinfo : EIATTR_KPARAM_INFO
	.align		4
.L_153:
        /*002c*/ 	.byte	0x04, 0x17
        /*002e*/ 	.short	(.L_155 - .L_154)
.L_154:
        /*0030*/ 	.word	0x00000000
        /*0034*/ 	.short	0x0002
        /*0036*/ 	.short	0x0010
        /*0038*/ 	.byte	0x00, 0xf0, 0x21, 0x00


	//----- nvinfo : EIATTR_KPARAM_INFO
	.align		4
.L_155:
        /*003c*/ 	.byte	0x04, 0x17
        /*003e*/ 	.short	(.L_157 - .L_156)
.L_156:
        /*0040*/ 	.word	0x00000000
        /*0044*/ 	.short	0x0001
        /*0046*/ 	.short	0x0008
        /*0048*/ 	.byte	0x00, 0xf0, 0x21, 0x00


	//----- nvinfo : EIATTR_KPARAM_INFO
	.align		4
.L_157:
        /*004c*/ 	.byte	0x04, 0x17
        /*004e*/ 	.short	(.L_159 - .L_158)
.L_158:
        /*0050*/ 	.word	0x00000000
        /*0054*/ 	.short	0x0000
        /*0056*/ 	.short	0x0000
        /*0058*/ 	.byte	0x00, 0xf0, 0x21, 0x00


	//----- nvinfo : EIATTR_MAXREG_COUNT
	.align		4
.L_159:
        /*005c*/ 	.byte	0x03, 0x1b
        /*005e*/ 	.short	0x00ff


	//----- nvinfo : EIATTR_EXIT_INSTR_OFFSETS
	.align		4
        /*0060*/ 	.byte	0x04, 0x1c
        /*0062*/ 	.short	(.L_161 - .L_160)


	//   ....[0]....
.L_160:
        /*0064*/ 	.word	0x00000100
.L_161:


//--------------------- .nv.info.tvmgen_default_fused_scatter_nd_kernel_1 --------------------------
	.section	.nv.info.tvmgen_default_fused_scatter_nd_kernel_1,"",@"SHT_CUDA_INFO"
	.sectionflags	@""
	.align	4


	//----- nvinfo : EIATTR_CUDA_API_VERSION
	.align		4
        /*0000*/ 	.byte	0x04, 0x37
        /*0002*/ 	.short	(.L_163 - .L_162)
.L_162:
        /*0004*/ 	.word	0x0000007e


	//----- nvinfo : EIATTR_SW2861232_WAR
	.align		4
.L_163:
        /*0008*/ 	.byte	0x01, 0x35
	.zero		2


	//----- nvinfo : EIATTR_PARAM_CBANK
	.align		4
        /*000c*/ 	.byte	0x04, 0x0a
        /*000e*/ 	.short	(.L_165 - .L_164)
	.align		4
.L_164:
        /*0010*/ 	.word	index@(.nv.constant0.tvmgen_default_fused_scatter_nd_kernel_1)
        /*0014*/ 	.short	0x0160
        /*0016*/ 	.short	0x0018


	//----- nvinfo : EIATTR_CBANK_PARAM_SIZE
	.align		4
.L_165:
        /*0018*/ 	.byte	0x03, 0x19
        /*001a*/ 	.short	0x0018


	//----- nvinfo : EIATTR_KPARAM_INFO
	.align		4
        /*001c*/ 	.byte	0x04, 0x17
        /*001e*/ 	.short	(.L_167 - .L_166)
.L_166:
        /*0020*/ 	.word	0x00000000
        /*0024*/ 	.short	0x0002
        /*0026*/ 	.short	0x0010
        /*0028*/ 	.byte	0x00, 0xf0, 0x21, 0x00


	//----- nvinfo : EIATTR_KPARAM_INFO
	.align		4
.L_167:
        /*002c*/ 	.byte	0x04, 0x17
        /*002e*/ 	.short	(.L_169 - .L_168)
.L_168:
        /*0030*/ 	.word	0x00000000
        /*0034*/ 	.short	0x0001
        /*0036*/ 	.short	0x0008
        /*0038*/ 	.byte	0x00, 0xf0, 0x21, 0x00


	//----- nvinfo : EIATTR_KPARAM_INFO
	.align		4
.L_169:
        /*003c*/ 	.byte	0x04, 0x17
        /*003e*/ 	.short	(.L_171 - .L_170)
.L_170:
        /*0040*/ 	.word	0x00000000
        /*0044*/ 	.short	0x0000
        /*0046*/ 	.short	0x0000
        /*0048*/ 	.byte	0x00, 0xf0, 0x21, 0x00


	//----- nvinfo : EIATTR_MAXREG_COUNT
	.align		4
.L_171:
        /*004c*/ 	.byte	0x03, 0x1b
        /*004e*/ 	.short	0x00ff


	//----- nvinfo : EIATTR_EXIT_INSTR_OFFSETS
	.align		4
        /*0050*/ 	.byte	0x04, 0x1c
        /*0052*/ 	.short	(.L_173 - .L_172)


	//   ....[0]....
.L_172:
        /*0054*/ 	.word	0x000000f0
.L_173:


//--------------------- .nv.info.tvmgen_default_fused_take_equal_logical_not_take_cast_where_reshape_broadcast_to_broadcast_to_r_b7dc2b146cd96eaf__1_kernel --------------------------
	.section	.nv.info.tvmgen_default_fused_take_equal_logical_not_take_cast_where_reshape_broadcast_to_broadcast_to_r_b7dc2b146cd96eaf__1_kernel,"",@"SHT_CUDA_INFO"
	.sectionflags	@""
	.align	4


	//----- nvinfo : EIATTR_CUDA_API_VERSION
	.align		4
        /*0000*/ 	.byte	0x04, 0x37
        /*0002*/ 	.short	(.L_175 - .L_174)
.L_174:
        /*0004*/ 	.word	0x0000007e


	//----- nvinfo : EIATTR_SW2861232_WAR
	.align		4
.L_175:
        /*0008*/ 	.byte	0x01, 0x35
	.zero		2


	//----- nvinfo : EIATTR_PARAM_CBANK
	.align		4
        /*000c*/ 	.byte	0x04, 0x0a
        /*000e*/ 	.short	(.L_177 - .L_176)
	.align		4
.L_176:
        /*0010*/ 	.word	index@(.nv.constant0.tvmgen_default_fused_take_equal_logical_not_take_cast_where_reshape_broadcast_to_broadcast_to_r_b7dc2b146cd96eaf__1_kernel)
        /*0014*/ 	.short	0x0160
        /*0016*/ 	.short	0x0020


	//----- nvinfo : EIATTR_CBANK_PARAM_SIZE
	.align		4
.L_177:
        /*0018*/ 	.byte	0x03, 0x19
        /*001a*/ 	.short	0x0020


	//----- nvinfo : EIATTR_KPARAM_INFO
	.align		4
        /*001c*/ 	.byte	0x04, 0x17
        /*001e*/ 	.short	(.L_179 - .L_178)
.L_178:
        /*0020*/ 	.word	0x00000000
        /*0024*/ 	.short	0x0003
        /*0026*/ 	.short	0x0018
        /*0028*/ 	.byte	0x00, 0xf0, 0x21, 0x00


	//----- nvinfo : EIATTR_KPARAM_INFO
	.align		4
.L_179:
        /*002c*/ 	.byte	0x04, 0x17
        /*002e*/ 	.short	(.L_181 - .L_180)
.L_180:
        /*0030*/ 	.word	0x00000000
        /*0034*/ 	.short	0x0002
        /*0036*/ 	.short	0x0010
        /*0038*/ 	.byte	0x00, 0xf0, 0x21, 0x00


	//----- nvinfo : EIATTR_KPARAM_INFO
	.align		4
.L_181:
        /*003c*/ 	.byte	0x04, 0x17
        /*003e*/ 	.short	(.L_183 - .L_182)
.L_182:
        /*0040*/ 	.word	0x00000000
        /*0044*/ 	.short	0x0001
        /*0046*/ 	.short	0x0008
        /*0048*/ 	.byte	0x00, 0xf0, 0x21, 0x00


	//----- nvinfo : EIATTR_KPARAM_INFO
	.align		4
.L_183:
        /*004c*/ 	.byte	0x04, 0x17
        /*004e*/ 	.short	(.L_185 - .L_184)
.L_184:
        /*0050*/ 	.word	0x00000000
        /*0054*/ 	.short	0x0000
        /*0056*/ 	.short	0x0000
        /*0058*/ 	.byte	0x00, 0xf0, 0x21, 0x00


	//----- nvinfo : EIATTR_MAXREG_COUNT
	.align		4
.L_185:
        /*005c*/ 	.byte	0x03, 0x1b
        /*005e*/ 	.short	0x00ff


	//----- nvinfo : EIATTR_EXIT_INSTR_OFFSETS
	.align		4
        /*0060*/ 	.byte	0x04, 0x1c
        /*0062*/ 	.short	(.L_187 - .L_186)


	//   ....[0]....
.L_186:
        /*0064*/ 	.word	0x00000100
.L_187:


//--------------------- .nv.info.tvmgen_default_fused_take_equal_logical_not_take_cast_where_reshape_broadcast_to_broadcast_to_r_b7dc2b146cd96eaf__4_kernel --------------------------
	.section	.nv.info.tvmgen_default_fused_take_equal_logical_not_take_cast_where_reshape_broadcast_to_broadcast_to_r_b7dc2b146cd96eaf__4_kernel,"",@"SHT_CUDA_INFO"
	.sectionflags	@""
	.align	4


	//----- nvinfo : EIATTR_CUDA_API_VERSION
	.align		4
        /*0000*/ 	.byte	0x04, 0x37
        /*0002*/ 	.short	(.L_189 - .L_188)
.L_188:
        /*0004*/ 	.word	0x0000007e


	//----- nvinfo : EIATTR_SW2861232_WAR
	.align		4
.L_189:
        /*0008*/ 	.byte	0x01, 0x35
	.zero		2


	//----- nvinfo : EIATTR_PARAM_CBANK
	.align		4
        /*000c*/ 	.byte	0x04, 0x0a
        /*000e*/ 	.short	(.L_191 - .L_190)
	.align		4
.L_190:
        /*0010*/ 	.word	index@(.nv.constant0.tvmgen_default_fused_take_equal_logical_not_take_cast_where_reshape_broadcast_to_broadcast_to_r_b7dc2b146cd96eaf__4_kernel)
        /*0014*/ 	.short	0x0160
        /*0016*/ 	.short	0x0020


	//----- nvinfo : EIATTR_CBANK_PARAM_SIZE
	.align		4
.L_191:
        /*0018*/ 	.byte	0x03, 0x19
        /*001a*/ 	.short	0x0020


	//----- nvinfo : EIATTR_KPARAM_INFO
	.align		4
        /*001c*/ 	.byte	0x04, 0x17
        /*001e*/ 	.short	(.L_193 - .L_192)
.L_192:
        /*0020*/ 	.word	0x00000000
        /*0024*/ 	.short	0x0003
        /*0026*/ 	.short	0x0018
        /*0028*/ 	.byte	0x00, 0xf0, 0x21, 0x00


	//----- nvinfo : EIATTR_KPARAM_INFO
	.align		4
.L_193:
        /*002c*/ 	.byte	0x04, 0x17
        /*002e*/ 	.short	(.L_195 - .L_194)
.L_194:
        /*0030*/ 	.word	0x00000000
        /*0034*/ 	.short	0x0002
        /*0036*/ 	.short	0x0010
        /*0038*/ 	.byte	0x00, 0xf0, 0x21, 0x00


	//----- nvinfo : EIATTR_KPARAM_INFO
	.align		4
.L_195:
        /*003c*/ 	.byte	0x04, 0x17
        /*003e*/ 	.short	(.L_197 - .L_196)
.L_196:
        /*0040*/ 	.word	0x00000000
        /*0044*/ 	.short	0x0001
        /*0046*/ 	.short	0x0008
        /*0048*/ 	.byte	0x00, 0xf0, 0x21, 0x00


	//----- nvinfo : EIATTR_KPARAM_INFO
	.align		4
.L_197:
        /*004c*/ 	.byte	0x04, 0x17
        /*004e*/ 	.short	(.L_199 - .L_198)
.L_198:
        /*0050*/ 	.word	0x00000000
        /*0054*/ 	.short	0x0000
        /*0056*/ 	.short	0x0000
        /*0058*/ 	.byte	0x00, 0xf0, 0x21, 0x00


	//----- nvinfo : EIATTR_MAXREG_COUNT
	.align		4
.L_199:
        /*005c*/ 	.byte	0x03, 0x1b
        /*005e*/ 	.short	0x00ff


	//----- nvinfo : EIATTR_EXIT_INSTR_OFFSETS
	.align		4
        /*0060*/ 	.byte	0x04, 0x1c
        /*0062*/ 	.short	(.L_201 - .L_200)


	//   ....[0]....
.L_200:
        /*0064*/ 	.word	0x00000100
.L_201:


//--------------------- .nv.callgraph             --------------------------
	.section	.nv.callgraph,"",@"SHT_CUDA_CALLGRAPH"
	.align	4
	.sectionentsize	8
	.align		4
        /*0000*/ 	.word	0x00000000
	.align		4
        /*0004*/ 	.word	0xffffffff
	.align		4
        /*0008*/ 	.word	0x00000000
	.align		4
        /*000c*/ 	.word	0xfffffffe
	.align		4
        /*0010*/ 	.word	0x00000000
	.align		4
        /*0014*/ 	.word	0xfffffffd
	.align		4
        /*0018*/ 	.word	0x00000000
	.align		4
        /*001c*/ 	.word	0xfffffffc


//--------------------- .nv.rel.action            --------------------------
	.section	.nv.rel.action,"",@"SHT_CUDA_RELOCINFO"
	.align	8
	.sectionentsize	8
        /*0000*/ 	.byte	0x73, 0x00, 0x00, 0x00, 0x00, 0x00, 0x00, 0x00, 0x00, 0x00, 0x00, 0x11, 0x25, 0x00, 0x05, 0x36


//--------------------- .nv.constant0.tvmgen_default_fused_take_equal_logical_not_take_cast_where_reshape_broadcast_to_broadcast_to_r_b7dc2b146cd96eaf__kernel --------------------------
	.section	.nv.constant0.tvmgen_default_fused_take_equal_logical_not_take_cast_where_reshape_broadcast_to_broadcast_to_r_b7dc2b146cd96eaf__kernel,"a",@progbits
	.sectionflags	@""
	.align	4
.nv.constant0.tvmgen_default_fused_take_equal_logical_not_take_cast_where_reshape_broadcast_to_broadcast_to_r_b7dc2b146cd96eaf__kernel:
	.zero		384


//--------------------- .nv.constant0.tvmgen_default_fused_nn_dense_add_kernel --------------------------
	.section	.nv.constant0.tvmgen_default_fused_nn_dense_add_kernel,"a",@progbits
	.sectionflags	@""
	.align	4
.nv.constant0.tvmgen_default_fused_nn_dense_add_kernel:
	.zero		384


//--------------------- .nv.constant0.tvmgen_default_fused_take_equal_logical_not_take_cast_where_reshape_broadcast_to_broadcast_to_r_b7dc2b146cd96eaf__3_kernel --------------------------
	.section	.nv.constant0.tvmgen_default_fused_take_equal_logical_not_take_cast_where_reshape_broadcast_to_broadcast_to_r_b7dc2b146cd96eaf__3_kernel,"a",@progbits
	.sectionflags	@""
	.align	4
.nv.constant0.tvmgen_default_fused_take_equal_logical_not_take_cast_where_reshape_broadcast_to_broadcast_to_r_b7dc2b146cd96eaf__3_kernel:
	.zero		384


//--------------------- .nv.constant0.tvmgen_default_fused_equal_logical_not_where_kernel --------------------------
	.section	.nv.constant0.tvmgen_default_fused_equal_logical_not_where_kernel,"a",@progbits
	.sectionflags	@""
	.align	4
.nv.constant0.tvmgen_default_fused_equal_logical_not_where_kernel:
	.zero		368


//--------------------- .nv.constant0.tvmgen_default_fused_scatter_nd_kernel --------------------------
	.section	.nv.constant0.tvmgen_default_fused_scatter_nd_kernel,"a",@progbits
	.sectionflags	@""
	.align	4
.nv.constant0.tvmgen_default_fused_scatter_nd_kernel:
	.zero		368


//--------------------- .nv.constant0.tvmgen_default_fused_argmax_kernel --------------------------
	.section	.nv.constant0.tvmgen_default_fused_argmax_kernel,"a",@progbits
	.sectionflags	@""
	.align	4
.nv.constant0.tvmgen_default_fused_argmax_kernel:
	.zero		368


//--------------------- .nv.constant0.tvmgen_default_fused_take_equal_logical_not_take_cast_where_reshape_broadcast_to_broadcast_to_r_b7dc2b146cd96eaf__2_kernel --------------------------
	.section	.nv.constant0.tvmgen_default_fused_take_equal_logical_not_take_cast_where_reshape_broadcast_to_broadcast_to_r_b7dc2b146cd96eaf__2_kernel,"a",@progbits
	.sectionflags	@""
	.align	4
.nv.constant0.tvmgen_default_fused_take_equal_logical_not_take_cast_where_reshape_broadcast_to_broadcast_to_r_b7dc2b146cd96eaf__2_kernel:
	.zero		384


//--------------------- .nv.constant0.tvmgen_default_fused_scatter_nd_kernel_1 --------------------------
	.section	.nv.constant0.tvmgen_default_fused_scatter_nd_kernel_1,"a",@progbits
	.sectionflags	@""
	.align	4
.nv.constant0.tvmgen_default_fused_scatter_nd_kernel_1:
	.zero		376


//--------------------- .nv.constant0.tvmgen_default_fused_take_equal_logical_not_take_cast_where_reshape_broadcast_to_broadcast_to_r_b7dc2b146cd96eaf__1_kernel --------------------------
	.section	.nv.constant0.tvmgen_default_fused_take_equal_logical_not_take_cast_where_reshape_broadcast_to_broadcast_to_r_b7dc2b146cd96eaf__1_kernel,"a",@progbits
	.sectionflags	@""
	.align	4
.nv.constant0.tvmgen_default_fused_take_equal_logical_not_take_cast_where_reshape_broadcast_to_broadcast_to_r_b7dc2b146cd96eaf__1_kernel:
	.zero		384


//--------------------- .nv.constant0.tvmgen_default_fused_take_equal_logical_not_take_cast_where_reshape_broadcast_to_broadcast_to_r_b7dc2b146cd96eaf__4_kernel --------------------------
	.section	.nv.constant0.tvmgen_default_fused_take_equal_logical_not_take_cast_where_reshape_broadcast_to_broadcast_to_r_b7dc2b146cd96eaf__4_kernel,"a",@progbits
	.sectionflags	@""
	.align	4
.nv.constant0.tvmgen_default_fused_take_equal_logical_not_take_cast_where_reshape_broadcast_to_broadcast_to_r_b7dc2b146cd96eaf__4_kernel:
	.zero		384


//--------------------- .text.tvmgen_default_fused_take_equal_logical_not_take_cast_where_reshape_broadcast_to_broadcast_to_r_b7dc2b146cd96eaf__kernel --------------------------
	.section	.text.tvmgen_default_fused_take_equal_logical_not_take_cast_where_reshape_broadcast_to_broadcast_to_r_b7dc2b146cd96eaf__kernel,"ax",@progbits
	.sectioninfo	@"SHI_REGISTERS=14"
	.align	128
        .global         tvmgen_default_fused_take_equal_logical_not_take_cast_where_reshape_broadcast_to_broadcast_to_r_b7dc2b146cd96eaf__kernel
        .type           tvmgen_default_fused_take_equal_logical_not_take_cast_where_reshape_broadcast_to_broadcast_to_r_b7dc2b146cd96eaf__kernel,@function
        .size           tvmgen_default_fused_take_equal_logical_not_take_cast_where_reshape_broadcast_to_broadcast_to_r_b7dc2b146cd96eaf__kernel,(.L_x_12 - tvmgen_default_fused_take_equal_logical_not_take_cast_where_reshape_broadcast_to_broadcast_to_r_b7dc2b146cd96eaf__kernel)
        .other          tvmgen_default_fused_take_equal_logical_not_take_cast_where_reshape_broadcast_to_broadcast_to_r_b7dc2b146cd96eaf__kernel,@"STO_CUDA_ENTRY STV_DEFAULT"
tvmgen_default_fused_take_equal_logical_not_take_cast_where_reshape_broadcast_to_broadcast_to_r_b7dc2b146cd96eaf__kernel:
.text.tvmgen_default_fused_take_equal_logical_not_take_cast_where_reshape_broadcast_to_broadcast_to_r_b7dc2b146cd96eaf__kernel:
[----:B------:R-:W-:Y:S02]  /*0000*/  IMAD.MOV.U32 R1, RZ, RZ, c[0x0][0x28] ;  /* 0x00000a00ff017624 */ /* 0x000fe400078e00ff */
[----:B------:R-:W-:Y:S01]  /*0010*/  MOV R6, c[0x0][0x168] ;  /* 0x00005a0000067a02 */ /* 0x000fe20000000f00 */
[----:B------:R-:W-:Y:S01]  /*0020*/  IMAD.MOV.U32 R7, RZ, RZ, c[0x0][0x16c] ;  /* 0x00005b00ff077624 */ /* 0x000fe200078e00ff */
[----:B------:R-:W-:-:S04]  /*0030*/  ULDC.64 UR4, c[0x0][0x118] ;  /* 0x0000460000047ab9 */ /* 0x000fc80000000a00 */
[----:B------:R-:W2:Y:S02]  /*0040*/  LDG.E.CONSTANT R6, [R6.64+0x8] ;  /* 0x0000080406067981 */ /* 0x000ea4000c1e9900 */
[----:B--2---:R-:W-:-:S13]  /*0050*/  FSETP.NEU.AND P0, PT, R6, -1, PT ;  /* 0xbf8000000600780b */ /* 0x004fda0003f0d000 */
[----:B------:R-:W-:Y:S01]  /*0060*/  @!P0 MOV R2, c[0x0][0x178] ;  /* 0x00005e0000028a02 */ /* 0x000fe20000000f00 */
[----:B------:R-:W-:-:S05]  /*0070*/  @!P0 IMAD.MOV.U32 R3, RZ, RZ, c[0x0][0x17c] ;  /* 0x00005f00ff038624 */ /* 0x000fca00078e00ff */
[----:B------:R-:W2:Y:S01]  /*0080*/  @!P0 LDG.E.CONSTANT R2, [R2.64] ;  /* 0x0000000402028981 */ /* 0x000ea2000c1e9900 */
[----:B------:R-:W-:Y:S01]  /*0090*/  @P0 MOV R8, c[0x0][0x170] ;  /* 0x00005c0000080a02 */ /* 0x000fe20000000f00 */
[----:B------:R-:W-:Y:S01]  /*00a0*/  @P0 IMAD.MOV.U32 R9, RZ, RZ, c[0x0][0x174] ;  /* 0x00005d00ff090624 */ /* 0x000fe200078e00ff */
[----:B--2---:R-:W-:-:S06]  /*00b0*/  @!P0 I2FP.F32.S32 R11, R2 ;  /* 0x00000002000b8245 */ /* 0x004fcc0000201400 */
[----:B------:R-:W2:Y:S01]  /*00c0*/  @P0 LDG.E.CONSTANT R11, [R8.64+0x8] ;  /* 0x00000804080b0981 */ /* 0x000ea2000c1e9900 */
[----:B------:R-:W-:Y:S01]  /*00d0*/  MOV R4, c[0x0][0x160] ;  /* 0x0000580000047a02 */ /* 0x000fe20000000f00 */
[----:B------:R-:W-:-:S05]  /*00e0*/  IMAD.MOV.U32 R5, RZ, RZ, c[0x0][0x164] ;  /* 0x00005900ff057624 */ /* 0x000fca00078e00ff */
[----:B--2---:R-:W-:Y:S01]  /*00f0*/  STG.E [R4.64], R11 ;  /* 0x0000000b04007986 */ /* 0x004fe2000c101904 */
[----:B------:R-:W-:Y:S05]  /*0100*/  EXIT ;  /* 0x000000000000794d */ /* 0x000fea0003800000 */
.L_x_0:
[----:B------:R-:W-:-:S00]  /*0110*/  BRA `(.L_x_0) ;  /* 0xfffffff000007947 */ /* 0x000fc0000383ffff */
[----:B------:R-:W-:-:S00]  /*0120*/  NOP ;  /* 0x0000000000007918 */ /* 0x000fc00000000000 */
        /* <DEDUP_REMOVED lines=13> */
.L_x_12:


//--------------------- .text.tvmgen_default_fused_nn_dense_add_kernel --------------------------
	.section	.text.tvmgen_default_fused_nn_dense_add_kernel,"ax",@progbits
	.sectionflags	@"SHF_BARRIERS=1"
	.sectioninfo	@"SHI_REGISTERS=15"
	.align	128
        .global         tvmgen_default_fused_nn_dense_add_kernel
        .type           tvmgen_default_fused_nn_dense_add_kernel,@function
        .size           tvmgen_default_fused_nn_dense_add_kernel,(.L_x_13 - tvmgen_default_fused_nn_dense_add_kernel)
        .other          tvmgen_default_fused_nn_dense_add_kernel,@"STO_CUDA_ENTRY STV_DEFAULT"
tvmgen_default_fused_nn_dense_add_kernel:
.text.tvmgen_default_fused_nn_dense_add_kernel:
[----:B------:R-:W-:Y:S02]  /*0000*/  MOV R1, c[0x0][0x28] ;  /* 0x00000a0000017a02 */ /* 0x000fe40000000f00 */
[----:B------:R-:W0:Y:S01]  /*0010*/  S2R R12, SR_TID.X ;  /* 0x00000000000c7919 */ /* 0x000e220000002100 */
[----:B------:R-:W-:Y:S01]  /*0020*/  ULDC.64 UR4, c[0x0][0x118] ;  /* 0x0000460000047ab9 */ /* 0x000fe20000000a00 */
[----:B0-----:R-:W-:-:S13]  /*0030*/  ISETP.GT.AND P0, PT, R12, 0x6, PT ;  /* 0x000000060c00780c */ /* 0x001fda0003f04270 */
[----:B------:R-:W0:Y:S01]  /*0040*/  @!P0 S2R R3, SR_CTAID.X ;  /* 0x0000000000038919 */ /* 0x000e220000002500 */
[----:B------:R-:W-:Y:S01]  /*0050*/  @!P0 MOV R5, 0x4 ;  /* 0x0000000400058802 */ /* 0x000fe20000000f00 */
[----:B0-----:R-:W-:-:S04]  /*0060*/  @!P0 IMAD R4, R3, 0x7, R12 ;  /* 0x0000000703048824 */ /* 0x001fc800078e020c */
[----:B------:R-:W-:-:S04]  /*0070*/  @!P0 IMAD.WIDE R2, R12, R5, c[0x0][0x168] ;  /* 0x00005a000c028625 */ /* 0x000fc800078e0205 */
[----:B------:R-:W-:Y:S02]  /*0080*/  @!P0 IMAD.WIDE R4, R4, R5, c[0x0][0x170] ;  /* 0x00005c0004048625 */ /* 0x000fe400078e0205 */
[----:B------:R-:W2:Y:S04]  /*0090*/  @!P0 LDG.E.CONSTANT R3, [R2.64] ;  /* 0x0000000402038981 */ /* 0x000ea8000c1e9900 */
[----:B------:R-:W2:Y:S01]  /*00a0*/  @!P0 LDG.E.CONSTANT R0, [R4.64] ;  /* 0x0000000404008981 */ /* 0x000ea2000c1e9900 */
[----:B------:R-:W-:Y:S02]  /*00b0*/  MOV R6, RZ ;  /* 0x000000ff00067202 */ /* 0x000fe40000000f00 */
[----:B------:R-:W-:Y:S02]  /*00c0*/  VOTE.ANY R7, PT, PT ;  /* 0x0000000000077806 */ /* 0x000fe400038e0100 */
[----:B------:R-:W-:Y:S01]  /*00d0*/  ISETP.GT.AND P1, PT, R12, 0x1, PT ;  /* 0x000000010c00780c */ /* 0x000fe20003f24270 */
[----:B--2---:R-:W-:Y:S01]  /*00e0*/  @!P0 FFMA R6, R0, R3, RZ ;  /* 0x0000000300068223 */ /* 0x004fe200000000ff */
[----:B------:R-:W-:-:S04]  /*00f0*/  LOP3.LUT P0, RZ, R12, 0x1f, RZ, 0xc0, !PT ;  /* 0x0000001f0cff7812 */ /* 0x000fc8000780c0ff */
[----:B------:R-:W0:Y:S09]  /*0100*/  SHFL.DOWN PT, R9, R6, 0x10, 0x1f ;  /* 0x0a001f0006097f89 */ /* 0x000e3200000e0000 */
[----:B------:R-:W-:Y:S01]  /*0110*/  @!P0 SHF.R.S32.HI R4, RZ, 0x5, R12 ;  /* 0x00000005ff048819 */ /* 0x000fe2000001140c */
[----:B0-----:R-:W-:-:S05]  /*0120*/  FADD R0, R9, R6 ;  /* 0x0000000609007221 */ /* 0x001fca0000000000 */
[----:B------:R-:W0:Y:S02]  /*0130*/  SHFL.DOWN PT, R9, R0, 0x8, 0x1f ;  /* 0x09001f0000097f89 */ /* 0x000e2400000e0000 */
[----:B0-----:R-:W-:Y:S01]  /*0140*/  FADD R8, R0, R9 ;  /* 0x0000000900087221 */ /* 0x001fe20000000000 */
[----:B------:R-:W-:-:S04]  /*0150*/  VOTE.ANY R0, PT, PT ;  /* 0x0000000000007806 */ /* 0x000fc800038e0100 */
[----:B------:R-:W0:Y:S02]  /*0160*/  SHFL.DOWN PT, R9, R8, 0x4, 0x1f ;  /* 0x08801f0008097f89 */ /* 0x000e2400000e0000 */
[----:B0-----:R-:W-:-:S05]  /*0170*/  FADD R10, R8, R9 ;  /* 0x00000009080a7221 */ /* 0x001fca0000000000 */
[----:B------:R-:W0:Y:S02]  /*0180*/  SHFL.DOWN PT, R3, R10, 0x2, 0x1f ;  /* 0x08401f000a037f89 */ /* 0x000e2400000e0000 */
[----:B0-----:R-:W-:-:S05]  /*0190*/  FADD R2, R10, R3 ;  /* 0x000000030a027221 */ /* 0x001fca0000000000 */
[----:B------:R-:W0:Y:S02]  /*01a0*/  SHFL.DOWN PT, R3, R2, 0x1, 0x1f ;  /* 0x08201f0002037f89 */ /* 0x000e2400000e0000 */
[----:B0-----:R-:W-:-:S05]  /*01b0*/  FADD R5, R2, R3 ;  /* 0x0000000302057221 */ /* 0x001fca0000000000 */
[----:B------:R-:W-:Y:S04]  /*01c0*/  @!P0 STS [R4.X4+0x4], R5 ;  /* 0x0000040504008388 */ /* 0x000fe80000004800 */
[----:B------:R-:W-:Y:S01]  /*01d0*/  BAR.SYNC.DEFER_BLOCKING 0x0 ;  /* 0x0000000000007b1d */ /* 0x000fe20000010000 */
[----:B------:R-:W-:-:S05]  /*01e0*/  ISETP.NE.AND P0, PT, R12, RZ, PT ;  /* 0x000000ff0c00720c */ /* 0x000fca0003f05270 */
[----:B------:R-:W0:Y:S04]  /*01f0*/  @!P1 LDS R11, [R12.X4+0x4] ;  /* 0x000004000c0b9984 */ /* 0x000e280000004800 */
[----:B0-----:R-:W0:Y:S02]  /*0200*/  SHFL.DOWN PT, R0, R11, 0x1, 0x1f ;  /* 0x08201f000b007f89 */ /* 0x001e2400000e0000 */
[----:B0-----:R-:W-:-:S05]  /*0210*/  FADD R2, R11, R0 ;  /* 0x000000000b027221 */ /* 0x001fca0000000000 */
[----:B------:R-:W-:Y:S04]  /*0220*/  @!P0 STS [RZ], R2 ;  /* 0x00000002ff008388 */ /* 0x000fe80000000800 */
[----:B------:R-:W-:Y:S06]  /*0230*/  BAR.SYNC.DEFER_BLOCKING 0x0 ;  /* 0x0000000000007b1d */ /* 0x000fec0000010000 */
[----:B------:R-:W0:Y:S04]  /*0240*/  @!P0 LDS R3, [RZ] ;  /* 0x00000000ff038984 */ /* 0x000e280000000800 */
[----:B0-----:R0:W-:Y:S04]  /*0250*/  @!P0 STS [0xc], R3 ;  /* 0x00000c03ff008388 */ /* 0x0011e80000000800 */
[----:B------:R-:W-:Y:S06]  /*0260*/  BAR.SYNC.DEFER_BLOCKING 0x0 ;  /* 0x0000000000007b1d */ /* 0x000fec0000010000 */
[----:B------:R-:W-:Y:S05]  /*0270*/  @P0 EXIT ;  /* 0x000000000000094d */ /* 0x000fea0003800000 */
[----:B0-----:R-:W0:Y:S01]  /*0280*/  S2R R4, SR_CTAID.X ;  /* 0x0000000000047919 */ /* 0x001e220000002500 */
[----:B------:R-:W-:-:S03]  /*0290*/  MOV R5, 0x4 ;  /* 0x0000000400057802 */ /* 0x000fc60000000f00 */
[----:B------:R-:W1:Y:S02]  /*02a0*/  LDS R0, [0xc] ;  /* 0x00000c00ff007984 */ /* 0x000e640000000800 */
[----:B0-----:R-:W-:-:S06]  /*02b0*/  IMAD.WIDE R2, R4, R5, c[0x0][0x178] ;  /* 0x00005e0004027625 */ /* 0x001fcc00078e0205 */
[----:B------:R-:W1:Y:S01]  /*02c0*/  LDG.E.CONSTANT R3, [R2.64] ;  /* 0x0000000402037981 */ /* 0x000e62000c1e9900 */
[----:B------:R-:W-:Y:S01]  /*02d0*/  IMAD.WIDE R4, R4, R5, c[0x0][0x160] ;  /* 0x0000580004047625 */ /* 0x000fe200078e0205 */
[----:B-1----:R-:W-:-:S05]  /*02e0*/  FADD R7, R0, R3 ;  /* 0x0000000300077221 */ /* 0x002fca0000000000 */
[----:B------:R-:W-:Y:S01]  /*02f0*/  STG.E [R4.64], R7 ;  /* 0x0000000704007986 */ /* 0x000fe2000c101904 */
[----:B------:R-:W-:Y:S05]  /*0300*/  EXIT ;  /* 0x000000000000794d */ /* 0x000fea0003800000 */
.L_x_1:
        /* <DEDUP_REMOVED lines=15> */
.L_x_13:


//--------------------- .text.tvmgen_default_fused_take_equal_logical_not_take_cast_where_reshape_broadcast_to_broadcast_to_r_b7dc2b146cd96eaf__3_kernel --------------------------
	.section	.text.tvmgen_default_fused_take_equal_logical_not_take_cast_where_reshape_broadcast_to_broadcast_to_r_b7dc2b146cd96eaf__3_kernel,"ax",@progbits
	.sectioninfo	@"SHI_REGISTERS=14"
	.align	128
        .global         tvmgen_default_fused_take_equal_logical_not_take_cast_where_reshape_broadcast_to_broadcast_to_r_b7dc2b146cd96eaf__3_kernel
        .type           tvmgen_default_fused_take_equal_logical_not_take_cast_where_reshape_broadcast_to_broadcast_to_r_b7dc2b146cd96eaf__3_kernel,@function
        .size           tvmgen_default_fused_take_equal_logical_not_take_cast_where_reshape_broadcast_to_broadcast_to_r_b7dc2b146cd96eaf__3_kernel,(.L_x_14 - tvmgen_default_fused_take_equal_logical_not_take_cast_where_reshape_broadcast_to_broadcast_to_r_b7dc2b146cd96eaf__3_kernel)
        .other          tvmgen_default_fused_take_equal_logical_not_take_cast_where_reshape_broadcast_to_broadcast_to_r_b7dc2b146cd96eaf__3_kernel,@"STO_CUDA_ENTRY STV_DEFAULT"
tvmgen_default_fused_take_equal_logical_not_take_cast_where_reshape_broadcast_to_broadcast_to_r_b7dc2b146cd96eaf__3_kernel:
.text.tvmgen_default_fused_take_equal_logical_not_take_cast_where_reshape_broadcast_to_broadcast_to_r_b7dc2b146cd96eaf__3_kernel:
        /* <DEDUP_REMOVED lines=17> */
.L_x_2:
        /* <DEDUP_REMOVED lines=15> */
.L_x_14:


//--------------------- .text.tvmgen_default_fused_equal_logical_not_where_kernel --------------------------
	.section	.text.tvmgen_default_fused_equal_logical_not_where_kernel,"ax",@progbits
	.sectioninfo	@"SHI_REGISTERS=10"
	.align	128
        .global         tvmgen_default_fused_equal_logical_not_where_kernel
        .type           tvmgen_default_fused_equal_logical_not_where_kernel,@function
        .size           tvmgen_default_fused_equal_logical_not_where_kernel,(.L_x_15 - tvmgen_default_fused_equal_logical_not_where_kernel)
        .other          tvmgen_default_fused_equal_logical_not_where_kernel,@"STO_CUDA_ENTRY STV_DEFAULT"
tvmgen_default_fused_equal_logical_not_where_kernel:
.text.tvmgen_default_fused_equal_logical_not_where_kernel:
[----:B------:R-:W-:Y:S02]  /*0000*/  MOV R1, c[0x0][0x28] ;  /* 0x00000a0000017a02 */ /* 0x000fe40000000f00 */
[----:B------:R-:W0:Y:S01]  /*0010*/  S2R R4, SR_TID.X ;  /* 0x0000000000047919 */ /* 0x000e220000002100 */
[----:B------:R-:W-:Y:S01]  /*0020*/  MOV R5, 0x4 ;  /* 0x0000000400057802 */ /* 0x000fe20000000f00 */
[----:B------:R-:W-:-:S04]  /*0030*/  ULDC.64 UR4, c[0x0][0x118] ;  /* 0x0000460000047ab9 */ /* 0x000fc80000000a00 */
[----:B0-----:R-:W-:-:S06]  /*0040*/  IMAD.WIDE R2, R4, R5, c[0x0][0x168] ;  /* 0x00005a0004027625 */ /* 0x001fcc00078e0205 */
[----:B------:R-:W2:Y:S01]  /*0050*/  LDG.E.CONSTANT R2, [R2.64] ;  /* 0x0000000402027981 */ /* 0x000ea2000c1e9900 */
[----:B------:R-:W-:Y:S01]  /*0060*/  IMAD.WIDE R4, R4, R5, c[0x0][0x160] ;  /* 0x0000580004047625 */ /* 0x000fe200078e0205 */
[----:B--2---:R-:W-:-:S04]  /*0070*/  FSETP.NEU.AND P0, PT, R2, -1, PT ;  /* 0xbf8000000200780b */ /* 0x004fc80003f0d000 */
[----:B------:R-:W-:-:S05]  /*0080*/  FSEL R7, R2, RZ, P0 ;  /* 0x000000ff02077208 */ /* 0x000fca0000000000 */
[----:B------:R-:W-:Y:S01]  /*0090*/  STG.E [R4.64], R7 ;  /* 0x0000000704007986 */ /* 0x000fe2000c101904 */
[----:B------:R-:W-:Y:S05]  /*00a0*/  EXIT ;  /* 0x000000000000794d */ /* 0x000fea0003800000 */
.L_x_3:
        /* <DEDUP_REMOVED lines=13> */
.L_x_15:


//--------------------- .text.tvmgen_default_fused_scatter_nd_kernel --------------------------
	.section	.text.tvmgen_default_fused_scatter_nd_kernel,"ax",@progbits
	.sectioninfo	@"SHI_REGISTERS=8"
	.align	128
        .global         tvmgen_default_fused_scatter_nd_kernel
        .type           tvmgen_default_fused_scatter_nd_kernel,@function
        .size           tvmgen_default_fused_scatter_nd_kernel,(.L_x_16 - tvmgen_default_fused_scatter_nd_kernel)
        .other          tvmgen_default_fused_scatter_nd_kernel,@"STO_CUDA_ENTRY STV_DEFAULT"
tvmgen_default_fused_scatter_nd_kernel:
.text.tvmgen_default_fused_scatter_nd_kernel:
[----:B------:R-:W-:Y:S02]  /*0000*/  MOV R1, c[0x0][0x28] ;  /* 0x00000a0000017a02 */ /* 0x000fe40000000f00 */
[----:B------:R-:W0:Y:S01]  /*0010*/  S2R R4, SR_CTAID.X ;  /* 0x0000000000047919 */ /* 0x000e220000002500 */
[----:B------:R-:W-:Y:S01]  /*0020*/  MOV R5, 0x4 ;  /* 0x0000000400057802 */ /* 0x000fe20000000f00 */
[----:B------:R-:W-:-:S04]  /*0030*/  ULDC.64 UR4, c[0x0][0x118] ;  /* 0x0000460000047ab9 */ /* 0x000fc80000000a00 */
[----:B0-----:R-:W-:-:S06]  /*0040*/  IMAD.WIDE R2, R4, R5, c[0x0][0x160] ;  /* 0x0000580004027625 */ /* 0x001fcc00078e0205 */
[----:B------:R-:W2:Y:S01]  /*0050*/  LDG.E.CONSTANT R3, [R2.64] ;  /* 0x0000000402037981 */ /* 0x000ea2000c1e9900 */
[----:B------:R-:W-:-:S05]  /*0060*/  IMAD.WIDE R4, R4, R5, c[0x0][0x168] ;  /* 0x00005a0004047625 */ /* 0x000fca00078e0205 */
[----:B--2---:R-:W-:Y:S01]  /*0070*/  STG.E [R4.64], R3 ;  /* 0x0000000304007986 */ /* 0x004fe2000c101904 */
[----:B------:R-:W-:Y:S05]  /*0080*/  EXIT ;  /* 0x000000000000794d */ /* 0x000fea0003800000 */
.L_x_4:
        /* <DEDUP_REMOVED lines=15> */
.L_x_16:


//--------------------- .text.tvmgen_default_fused_argmax_kernel --------------------------
	.section	.text.tvmgen_default_fused_argmax_kernel,"ax",@progbits
	.sectioninfo	@"SHI_REGISTERS=12"
	.align	128
        .global         tvmgen_default_fused_argmax_kernel
        .type           tvmgen_default_fused_argmax_kernel,@function
        .size           tvmgen_default_fused_argmax_kernel,(.L_x_17 - tvmgen_default_fused_argmax_kernel)
        .other          tvmgen_default_fused_argmax_kernel,@"STO_CUDA_ENTRY STV_DEFAULT"
tvmgen_default_fused_argmax_kernel:
.text.tvmgen_default_fused_argmax_kernel:
[----:B------:R-:W-:Y:S02]  /*0000*/  IMAD.MOV.U32 R1, RZ, RZ, c[0x0][0x28] ;  /* 0x00000a00ff017624 */ /* 0x000fe400078e00ff */
[----:B------:R-:W0:Y:S01]  /*0010*/  S2R R8, SR_TID.Y ;  /* 0x0000000000087919 */ /* 0x000e220000002200 */
[----:B------:R-:W-:Y:S01]  /*0020*/  ULDC.64 UR4, c[0x0][0x118] ;  /* 0x0000460000047ab9 */ /* 0x000fe20000000a00 */
[----:B------:R-:W-:Y:S01]  /*0030*/  BSSY B0, `(.L_x_5) ;  /* 0x0000011000007945 */ /* 0x000fe20003800000 */
[----:B------:R-:W-:Y:S01]  /*0040*/  IMAD.MOV.U32 R0, RZ, RZ, -0x1 ;  /* 0xffffffffff007424 */ /* 0x000fe200078e00ff */
[----:B------:R-:W1:Y:S01]  /*0050*/  S2R R9, SR_TID.X ;  /* 0x0000000000097919 */ /* 0x000e620000002100 */
[----:B------:R-:W-:Y:S01]  /*0060*/  IMAD.MOV.U32 R4, RZ, RZ, -0x800003 ;  /* 0xff7ffffdff047424 */ /* 0x000fe200078e00ff */
[----:B0-----:R-:W-:-:S04]  /*0070*/  ISETP.GT.AND P0, PT, R8, RZ, PT ;  /* 0x000000ff0800720c */ /* 0x001fc80003f04270 */
[----:B-1----:R-:W-:-:S13]  /*0080*/  ISETP.GT.OR P1, PT, R9, 0x6, P0 ;  /* 0x000000060900780c */ /* 0x002fda0000724670 */
[----:B------:R-:W-:Y:S05]  /*0090*/  @P1 BRA `(.L_x_6) ;  /* 0x000000a000001947 */ /* 0x000fea0003800000 */
[----:B------:R-:W-:Y:S02]  /*00a0*/  IMAD.MOV.U32 R3, RZ, RZ, 0x4 ;  /* 0x00000004ff037424 */ /* 0x000fe400078e00ff */
[----:B------:R-:W-:-:S04]  /*00b0*/  IMAD R2, R8, 0x7, R9 ;  /* 0x0000000708027824 */ /* 0x000fc800078e0209 */
[----:B------:R-:W-:-:S06]  /*00c0*/  IMAD.WIDE R2, R2, R3, c[0x0][0x160] ;  /* 0x0000580002027625 */ /* 0x000fcc00078e0203 */
[----:B------:R-:W2:Y:S02]  /*00d0*/  LDG.E.CONSTANT R2, [R2.64] ;  /* 0x0000000402027981 */ /* 0x000ea4000c1e9900 */
[C---:B--2---:R-:W-:Y:S02]  /*00e0*/  FSETP.GEU.AND P2, PT, R2.reuse, -3.40282306073709652508e+38, PT ;  /* 0xff7ffffd0200780b */ /* 0x044fe40003f4e000 */
[----:B------:R-:W-:-:S04]  /*00f0*/  FSETP.NEU.AND P1, PT, R2, -3.40282306073709652508e+38, PT ;  /* 0xff7ffffd0200780b */ /* 0x000fc80003f2d000 */
[----:B------:R-:W-:-:S04]  /*0100*/  ISETP.GT.AND P1, PT, R9, -0x1, !P1 ;  /* 0xffffffff0900780c */ /* 0x000fc80004f24270 */
[----:B------:R-:W-:-:S03]  /*0110*/  FSETP.LT.OR P1, PT, R2, -3.40282306073709652508e+38, P1 ;  /* 0xff7ffffd0200780b */ /* 0x000fc60000f21400 */
[----:B------:R-:W-:Y:S01]  /*0120*/  @P2 IMAD.MOV.U32 R4, RZ, RZ, R2 ;  /* 0x000000ffff042224 */ /* 0x000fe200078e0002 */
[----:B------:R-:W-:-:S04]  /*0130*/  SEL R0, R9, 0xffffffff, !P1 ;  /* 0xffffffff09007807 */ /* 0x000fc80004800000 */
.L_x_6:
[----:B------:R-:W-:Y:S05]  /*0140*/  BSYNC B0 ;  /* 0x0000000000007941 */ /* 0x000fea0003800000 */
.L_x_5:
[----:B------:R-:W-:Y:S02]  /*0150*/  VOTE.ANY R3, PT, PT ;  /* 0x0000000000037806 */ /* 0x000fe400038e0100 */
[----:B------:R-:W-:-:S03]  /*0160*/  ISETP.NE.OR P0, PT, R9, RZ, P0 ;  /* 0x000000ff0900720c */ /* 0x000fc60000705670 */
[----:B------:R-:W0:Y:S04]  /*0170*/  SHFL.DOWN PT, R7, R4, 0x10, 0x1f ;  /* 0x0a001f0004077f89 */ /* 0x000e2800000e0000 */
[----:B------:R-:W1:Y:S01]  /*0180*/  SHFL.DOWN PT, R5, R0, 0x10, 0x1f ;  /* 0x0a001f0000057f89 */ /* 0x000e6200000e0000 */
[CC--:B0-----:R-:W-:Y:S02]  /*0190*/  FSETP.NEU.AND P1, PT, R4.reuse, R7.reuse, PT ;  /* 0x000000070400720b */ /* 0x0c1fe40003f2d000 */
[----:B------:R-:W-:Y:S02]  /*01a0*/  FSETP.GT.AND P2, PT, R4, R7, PT ;  /* 0x000000070400720b */ /* 0x000fe40003f44000 */
[----:B-1----:R-:W-:Y:S02]  /*01b0*/  ISETP.LT.AND P1, PT, R0, R5, !P1 ;  /* 0x000000050000720c */ /* 0x002fe40004f21270 */
[----:B------:R-:W-:-:S02]  /*01c0*/  FSEL R6, R4, R7, P2 ;  /* 0x0000000704067208 */ /* 0x000fc40001000000 */
[----:B------:R-:W-:-:S03]  /*01d0*/  FSETP.GT.OR P1, PT, R4, R7, P1 ;  /* 0x000000070400720b */ /* 0x000fc60000f24400 */
[----:B------:R-:W0:Y:S01]  /*01e0*/  SHFL.DOWN PT, R7, R6, 0x8, 0x1f ;  /* 0x09001f0006077f89 */ /* 0x000e2200000e0000 */
[----:B------:R-:W-:-:S05]  /*01f0*/  SEL R2, R0, R5, P1 ;  /* 0x0000000500027207 */ /* 0x000fca0000800000 */
[----:B------:R-:W1:Y:S01]  /*0200*/  SHFL.DOWN PT, R5, R2, 0x8, 0x1f ;  /* 0x09001f0002057f89 */ /* 0x000e6200000e0000 */
[----:B0-----:R-:W-:-:S04]  /*0210*/  FSETP.GT.AND P2, PT, R6, R7, PT ;  /* 0x000000070600720b */ /* 0x001fc80003f44000 */
[----:B------:R-:W-:Y:S02]  /*0220*/  FSEL R4, R6, R7, P2 ;  /* 0x0000000706047208 */ /* 0x000fe40001000000 */
[----:B-1----:R-:W-:-:S04]  /*0230*/  ISETP.GE.AND P1, PT, R2, R5, PT ;  /* 0x000000050200720c */ /* 0x002fc80003f26270 */
[----:B------:R-:W-:-:S04]  /*0240*/  FSETP.EQ.AND P1, PT, R6, R7, !P1 ;  /* 0x000000070600720b */ /* 0x000fc80004f22000 */
[----:B------:R-:W-:Y:S02]  /*0250*/  FSETP.GT.OR P1, PT, R6, R7, P1 ;  /* 0x000000070600720b */ /* 0x000fe40000f24400 */
[----:B------:R-:W0:Y:S02]  /*0260*/  SHFL.DOWN PT, R7, R4, 0x4, 0x1f ;  /* 0x08801f0004077f89 */ /* 0x000e2400000e0000 */
        /* <DEDUP_REMOVED lines=14> */
[----:B------:R-:W-:Y:S01]  /*0350*/  FSETP.GT.OR P1, PT, R6, R7, P1 ;  /* 0x000000070600720b */ /* 0x000fe20000f24400 */
[----:B------:R-:W-:Y:S01]  /*0360*/  IMAD.SHL.U32 R6, R8, 0x20, RZ ;  /* 0x0000002008067824 */ /* 0x000fe200078e00ff */
[----:B------:R-:W-:Y:S02]  /*0370*/  SHFL.DOWN PT, R7, R4, 0x1, 0x1f ;  /* 0x08201f0004077f89 */ /* 0x000fe400000e0000 */
[----:B------:R-:W-:-:S05]  /*0380*/  SEL R0, R2, R5, P1 ;  /* 0x0000000502007207 */ /* 0x000fca0000800000 */
[----:B------:R-:W0:Y:S02]  /*0390*/  SHFL.DOWN PT, R5, R0, 0x1, 0x1f ;  /* 0x08201f0000057f89 */ /* 0x000e2400000e0000 */
[----:B0-----:R-:W-:-:S04]  /*03a0*/  ISETP.GE.AND P1, PT, R0, R5, PT ;  /* 0x000000050000720c */ /* 0x001fc80003f26270 */
[----:B------:R-:W-:-:S04]  /*03b0*/  FSETP.EQ.AND P1, PT, R4, R7, !P1 ;  /* 0x000000070400720b */ /* 0x000fc80004f22000 */
[----:B------:R-:W-:-:S04]  /*03c0*/  FSETP.GT.OR P1, PT, R4, R7, P1 ;  /* 0x000000070400720b */ /* 0x000fc80000f24400 */
[----:B------:R-:W-:-:S05]  /*03d0*/  SEL R2, R0, R5, P1 ;  /* 0x0000000500027207 */ /* 0x000fca0000800000 */
[----:B------:R0:W1:Y:S01]  /*03e0*/  SHFL.IDX PT, R5, R2, R6, 0x1f ;  /* 0x00001f0602057589 */ /* 0x00006200000e0000 */
[----:B------:R-:W-:Y:S05]  /*03f0*/  @P0 EXIT ;  /* 0x000000000000094d */ /* 0x000fea0003800000 */
[----:B0-----:R-:W-:-:S04]  /*0400*/  IMAD.MOV.U32 R3, RZ, RZ, 0x4 ;  /* 0x00000004ff037424 */ /* 0x001fc800078e00ff */
[----:B------:R-:W-:-:S05]  /*0410*/  IMAD.WIDE R2, R8, R3, c[0x0][0x168] ;  /* 0x00005a0008027625 */ /* 0x000fca00078e0203 */
[----:B-1----:R-:W-:Y:S01]  /*0420*/  STG.E [R2.64], R5 ;  /* 0x0000000502007986 */ /* 0x002fe2000c101904 */
[----:B------:R-:W-:Y:S05]  /*0430*/  EXIT ;  /* 0x000000000000794d */ /* 0x000fea0003800000 */
.L_x_7:
        /* <DEDUP_REMOVED lines=12> */
.L_x_17:


//--------------------- .text.tvmgen_default_fused_take_equal_logical_not_take_cast_where_reshape_broadcast_to_broadcast_to_r_b7dc2b146cd96eaf__2_kernel --------------------------
	.section	.text.tvmgen_default_fused_take_equal_logical_not_take_cast_where_reshape_broadcast_to_broadcast_to_r_b7dc2b146cd96eaf__2_kernel,"ax",@progbits
	.sectioninfo	@"SHI_REGISTERS=14"
	.align	128
        .global         tvmgen_default_fused_take_equal_logical_not_take_cast_where_reshape_broadcast_to_broadcast_to_r_b7dc2b146cd96eaf__2_kernel
        .type           tvmgen_default_fused_take_equal_logical_not_take_cast_where_reshape_broadcast_to_broadcast_to_r_b7dc2b146cd96eaf__2_kernel,@function
        .size           tvmgen_default_fused_take_equal_logical_not_take_cast_where_reshape_broadcast_to_broadcast_to_r_b7dc2b146cd96eaf__2_kernel,(.L_x_18 - tvmgen_default_fused_take_equal_logical_not_take_cast_where_reshape_broadcast_to_broadcast_to_r_b7dc2b146cd96eaf__2_kernel)
        .other          tvmgen_default_fused_take_equal_logical_not_take_cast_where_reshape_broadcast_to_broadcast_to_r_b7dc2b146cd96eaf__2_kernel,@"STO_CUDA_ENTRY STV_DEFAULT"
tvmgen_default_fused_take_equal_logical_not_take_cast_where_reshape_broadcast_to_broadcast_to_r_b7dc2b146cd96eaf__2_kernel:
.text.tvmgen_default_fused_take_equal_logical_not_take_cast_where_reshape_broadcast_to_broadcast_to_r_b7dc2b146cd96eaf__2_kernel:
        /* <DEDUP_REMOVED lines=17> */
.L_x_8:
        /* <DEDUP_REMOVED lines=15> */
.L_x_18:


//--------------------- .text.tvmgen_default_fused_scatter_nd_kernel_1 --------------------------
	.section	.text.tvmgen_default_fused_scatter_nd_kernel_1,"ax",@progbits
	.sectioninfo	@"SHI_REGISTERS=12"
	.align	128
        .global         tvmgen_default_fused_scatter_nd_kernel_1
        .type           tvmgen_default_fused_scatter_nd_kernel_1,@function
        .size           tvmgen_default_fused_scatter_nd_kernel_1,(.L_x_19 - tvmgen_default_fused_scatter_nd_kernel_1)
        .other          tvmgen_default_fused_scatter_nd_kernel_1,@"STO_CUDA_ENTRY STV_DEFAULT"
tvmgen_default_fused_scatter_nd_kernel_1:
.text.tvmgen_default_fused_scatter_nd_kernel_1:
[----:B------:R-:W-:Y:S02]  /*0000*/  IMAD.MOV.U32 R1, RZ, RZ, c[0x0][0x28] ;  /* 0x00000a00ff017624 */ /* 0x000fe400078e00ff */
[----:B------:R-:W-:Y:S01]  /*0010*/  IMAD.MOV.U32 R4, RZ, RZ, c[0x0][0x160] ;  /* 0x00005800ff047624 */ /* 0x000fe200078e00ff */
[----:B------:R-:W-:Y:S01]  /*0020*/  MOV R5, c[0x0][0x164] ;  /* 0x0000590000057a02 */ /* 0x000fe20000000f00 */
[----:B------:R-:W-:-:S04]  /*0030*/  ULDC.64 UR4, c[0x0][0x118] ;  /* 0x0000460000047ab9 */ /* 0x000fc80000000a00 */
[----:B------:R-:W2:Y:S04]  /*0040*/  LDG.E.64.CONSTANT R6, [R4.64] ;  /* 0x0000000404067981 */ /* 0x000ea8000c1e9b00 */
[----:B------:R-:W3:Y:S01]  /*0050*/  LDG.E.64.CONSTANT R8, [R4.64+0x8] ;  /* 0x0000080404087981 */ /* 0x000ee2000c1e9b00 */
[----:B------:R-:W-:Y:S01]  /*0060*/  MOV R3, c[0x0][0x16c] ;  /* 0x00005b0000037a02 */ /* 0x000fe20000000f00 */
[----:B------:R-:W-:-:S05]  /*0070*/  IMAD.MOV.U32 R2, RZ, RZ, c[0x0][0x168] ;  /* 0x00005a00ff027624 */ /* 0x000fca00078e00ff */
[----:B------:R-:W4:Y:S01]  /*0080*/  LDG.E.CONSTANT R3, [R2.64] ;  /* 0x0000000402037981 */ /* 0x000f22000c1e9900 */
[----:B--2---:R-:W-:Y:S02]  /*0090*/  IMAD R7, R7, 0x7, RZ ;  /* 0x0000000707077824 */ /* 0x004fe400078e02ff */
[----:B---3--:R-:W-:-:S05]  /*00a0*/  IMAD.WIDE.U32 R8, R6, 0x7, R8 ;  /* 0x0000000706087825 */ /* 0x008fca00078e0008 */
[----:B------:R-:W-:Y:S02]  /*00b0*/  IADD3 R7, R9, R7, RZ ;  /* 0x0000000709077210 */ /* 0x000fe40007ffe0ff */
[----:B------:R-:W-:-:S04]  /*00c0*/  LEA R6, P0, R8, c[0x0][0x170], 0x2 ;  /* 0x00005c0008067a11 */ /* 0x000fc800078010ff */
[----:B------:R-:W-:-:S05]  /*00d0*/  LEA.HI.X R7, R8, c[0x0][0x174], R7, 0x2, P0 ;  /* 0x00005d0008077a11 */ /* 0x000fca00000f1407 */
[----:B----4-:R-:W-:Y:S01]  /*00e0*/  STG.E [R6.64], R3 ;  /* 0x0000000306007986 */ /* 0x010fe2000c101904 */
[----:B------:R-:W-:Y:S05]  /*00f0*/  EXIT ;  /* 0x000000000000794d */ /* 0x000fea0003800000 */
.L_x_9:
        /* <DEDUP_REMOVED lines=16> */
.L_x_19:


//--------------------- .text.tvmgen_default_fused_take_equal_logical_not_take_cast_where_reshape_broadcast_to_broadcast_to_r_b7dc2b146cd96eaf__1_kernel --------------------------
	.section	.text.tvmgen_default_fused_take_equal_logical_not_take_cast_where_reshape_broadcast_to_broadcast_to_r_b7dc2b146cd96eaf__1_kernel,"ax",@progbits
	.sectioninfo	@"SHI_REGISTERS=14"
	.align	128
        .global         tvmgen_default_fused_take_equal_logical_not_take_cast_where_reshape_broadcast_to_broadcast_to_r_b7dc2b146cd96eaf__1_kernel
        .type           tvmgen_default_fused_take_equal_logical_not_take_cast_where_reshape_broadcast_to_broadcast_to_r_b7dc2b146cd96eaf__1_kernel,@function
        .size           tvmgen_default_fused_take_equal_logical_not_take_cast_where_reshape_broadcast_to_broadcast_to_r_b7dc2b146cd96eaf__1_kernel,(.L_x_20 - tvmgen_default_fused_take_equal_logical_not_take_cast_where_reshape_broadcast_to_broadcast_to_r_b7dc2b146cd96eaf__1_kernel)
        .other          tvmgen_default_fused_take_equal_logical_not_take_cast_where_reshape_broadcast_to_broadcast_to_r_b7dc2b146cd96eaf__1_kernel,@"STO_CUDA_ENTRY STV_DEFAULT"
tvmgen_default_fused_take_equal_logical_not_take_cast_where_reshape_broadcast_to_broadcast_to_r_b7dc2b146cd96eaf__1_kernel:
.text.tvmgen_default_fused_take_equal_logical_not_take_cast_where_reshape_broadcast_to_broadcast_to_r_b7dc2b146cd96eaf__1_kernel:
        /* <DEDUP_REMOVED lines=17> */
.L_x_10:
        /* <DEDUP_REMOVED lines=15> */
.L_x_20:


//--------------------- .text.tvmgen_default_fused_take_equal_logical_not_take_cast_where_reshape_broadcast_to_broadcast_to_r_b7dc2b146cd96eaf__4_kernel --------------------------
	.section	.text.tvmgen_default_fused_take_equal_logical_not_take_cast_where_reshape_broadcast_to_broadcast_to_r_b7dc2b146cd96eaf__4_kernel,"ax",@progbits
	.sectioninfo	@"SHI_REGISTERS=14"
	.align	128
        .global         tvmgen_default_fused_take_equal_logical_not_take_cast_where_reshape_broadcast_to_broadcast_to_r_b7dc2b146cd96eaf__4_kernel
        .type           tvmgen_default_fused_take_equal_logical_not_take_cast_where_reshape_broadcast_to_broadcast_to_r_b7dc2b146cd96eaf__4_kernel,@function
        .size           tvmgen_default_fused_take_equal_logical_not_take_cast_where_reshape_broadcast_to_broadcast_to_r_b7dc2b146cd96eaf__4_kernel,(.L_x_21 - tvmgen_default_fused_take_equal_logical_not_take_cast_where_reshape_broadcast_to_broadcast_to_r_b7dc2b146cd96eaf__4_kernel)
        .other          tvmgen_default_fused_take_equal_logical_not_take_cast_where_reshape_broadcast_to_broadcast_to_r_b7dc2b146cd96eaf__4_kernel,@"STO_CUDA_ENTRY STV_DEFAULT"
tvmgen_default_fused_take_equal_logical_not_take_cast_where_reshape_broadcast_to_broadcast_to_r_b7dc2b146cd96eaf__4_kernel:
.text.tvmgen_default_fused_take_equal_logical_not_take_cast_where_reshape_broadcast_to_broadcast_to_r_b7dc2b146cd96eaf__4_kernel:
        /* <DEDUP_REMOVED lines=17> */
.L_x_11:
        /* <DEDUP_REMOVED lines=15> */
.L_x_21:


//--------------------- .nv.shared.tvmgen_default_fused_nn_dense_add_kernel --------------------------
	.section	.nv.shared.tvmgen_default_fused_nn_dense_add_kernel,"aw",@nobits
	.sectionflags	@""
	.align	4
.nv.shared.tvmgen_default_fused_nn_dense_add_kernel:
	.zero		16
